// auto-generated by cutlass_sweep.gemm — config: {"arch": "sm_100", "cluster_m": 2, "cluster_n": 1, "dtype": "fp16", "stages": 4, "tile_k": 64, "tile_m": 256, "tile_n": 64}
#include "cutlass/cutlass.h"
#include "cutlass/gemm/collective/collective_builder.hpp"
#include "cutlass/gemm/device/gemm_universal_adapter.h"
#include "cutlass/gemm/kernel/gemm_universal.hpp"
#include "cutlass/epilogue/collective/collective_builder.hpp"

using ElemA = cutlass::half_t;
using ElemB = cutlass::half_t;
using ElemCD = cutlass::half_t;
using Acc  = float;
using TileShape    = cute::Shape<cute::_256, cute::_64, cute::_64>;
using ClusterShape = cute::Shape<cute::_2, cute::_1, cute::_1>;

using CollectiveEpilogue = typename cutlass::epilogue::collective::CollectiveBuilder<
    cutlass::arch::Sm100, cutlass::arch::OpClassTensorOp,
    TileShape, ClusterShape,
    cutlass::epilogue::collective::EpilogueTileAuto,
    Acc, Acc,
    ElemCD, cutlass::layout::RowMajor, 128 / cutlass::sizeof_bits<ElemCD>::value,
    ElemCD, cutlass::layout::RowMajor, 128 / cutlass::sizeof_bits<ElemCD>::value,
    cutlass::epilogue::collective::EpilogueScheduleAuto
  >::CollectiveOp;

using CollectiveMainloop = typename cutlass::gemm::collective::CollectiveBuilder<
    cutlass::arch::Sm100, cutlass::arch::OpClassTensorOp,
    ElemA, cutlass::layout::RowMajor, 128 / cutlass::sizeof_bits<ElemA>::value,
    ElemB, cutlass::layout::ColumnMajor, 128 / cutlass::sizeof_bits<ElemB>::value,
    Acc,
    TileShape, ClusterShape,
    cutlass::gemm::collective::StageCount<4>,
    cutlass::gemm::collective::KernelScheduleAuto
  >::CollectiveOp;

using GemmKernel = cutlass::gemm::kernel::GemmUniversal<
    cute::Shape<int,int,int,int>,
    CollectiveMainloop,
    CollectiveEpilogue
>;
using Gemm = cutlass::gemm::device::GemmUniversalAdapter<GemmKernel>;

// Force the device kernel symbol into the cubin without needing a host main.
auto* _anchor = &cutlass::device_kernel<GemmKernel>;


// ===== COMPILED SASS (sm_100a) =====

	.target	sm_100a

	.elftype	@"ET_EXEC"


//--------------------- .note.nv.tkinfo           --------------------------
	.section	.note.nv.tkinfo,"",@"SHT_NOTE"
	.sectionflags	@"SHF_NOTE_NV_TKINFO"
	.tkinfo
        /*0018*/ 	.word	0x00000002
        /*0030*/ 	.string	""
        /*0030*/ 	.string	"ptxas"
        /*0030*/ 	.string	"Cuda compilation tools, release 13.0, V13.0.88"
        /*0030*/ 	.string	"Build cuda_13.0.r13.0/compiler.36424714_0"
        /*0030*/ 	.string	"-arch sm_100a -m 64 "



//--------------------- .note.nv.cuinfo           --------------------------
	.section	.note.nv.cuinfo,"",@"SHT_NOTE"
	.sectionflags	@"SHF_NOTE_NV_CUINFO"
        /*0018*/ 	.short	0x0002
        /*001a*/ 	.short	0x0064
        /*001c*/ 	.short	0x0082
	.zero		2


//--------------------- .nv.info                  --------------------------
	.section	.nv.info,"",@"SHT_CUDA_INFO"
	.align	4


	//----- nvinfo : EIATTR_REGCOUNT
	.align		4
        /*0000*/ 	.byte	0x04, 0x2f
        /*0002*/ 	.short	(.L_19 - .L_18)
	.align		4
.L_18:
        /*0004*/ 	.word	index@(_ZN7cutlass13device_kernelINS_4gemm6kernel13GemmUniversalIN4cute5tupleIJiiiiEEENS1_10collective13CollectiveMmaINS1_35MainloopSm100TmaUmmaWarpSpecializedILi4ELi2ELi4ENS5_IJNS4_1CILi2EEENSA_ILi1EEESC_EEEEENS5_IJNSA_ILi256EEENSA_ILi64EEESG_EEENS_6half_tENS5_IJlSC_lEEESI_SJ_NS4_8TiledMMAINS4_8MMA_AtomIJNS4_26SM100_MMA_F16BF16_2x1SM_SSISI_SI_fLi256ELi64ELNS4_4UMMA5MajorE0ELSO_0ELNSN_7ScaleInE0ELSP_0EEEEEENS4_6LayoutINS5_IJSC_SC_SC_EEENS5_IJNSA_ILi0EEESU_SU_EEEEENS5_IJNS4_10UnderscoreESX_SX_EEEEENS4_18SM100_TMA_2SM_LOADENS4_14ComposedLayoutINS4_7SwizzleILi3ELi4ELi3EEENS4_18smem_ptr_flag_bitsILi16EEENSS_INS5_IJNSA_ILi8EEESG_EEENS5_IJSG_SC_EEEEEEEvNS4_8identityES10_S1A_vS1B_EENS_8epilogue10collective18CollectiveEpilogueINS1D_23Sm100TmaWarpSpecializedILi3ELi2ELi32ELb1ELb0EEEJNS5_IJNSA_ILi128EEESG_SG_EEENS5_IJNSS_IS1I_SC_EENSS_INSA_ILi32EEESC_EEEEESI_SJ_SI_SJ_NS1D_6fusion15FusionCallbacksIS1H_NS1O_17LinearCombinationISI_fSI_fLNS_15FloatRoundStyleE2EEES1J_S1N_JEEENS4_5SM1004TMEM4LOAD26SM100_TMEM_LOAD_32dp32b32xENS4_13SM90_TMA_LOADENS11_INS12_ILi2ELi4ELi3EEES15_NSS_INS5_IJS16_S1L_EEENS5_IJS1L_SC_EEEEEEENS4_39AutoVectorizingCopyWithAssumedAlignmentILi128EEENS4_14SM90_TMA_STOREES23_S25_S25_EEEvvEEEEvNT_6ParamsE)
        /*0008*/ 	.word	0x00000072


	//----- nvinfo : EIATTR_FRAME_SIZE
	.align		4
.L_19:
        /*000c*/ 	.byte	0x04, 0x11
        /*000e*/ 	.short	(.L_21 - .L_20)
	.align		4
.L_20:
        /*0010*/ 	.word	index@($__internal_2_$__cuda_sm10x_tcgen05_guardrail_trap_unallocated_columns_being_dealloced)
        /*0014*/ 	.word	0x00000000


	//----- nvinfo : EIATTR_FRAME_SIZE
	.align		4
.L_21:
        /*0018*/ 	.byte	0x04, 0x11
        /*001a*/ 	.short	(.L_23 - .L_22)
	.align		4
.L_22:
        /*001c*/ 	.word	index@($__internal_1_$__cuda_sm10x_tcgen05_guardrail_trap_phase_invalid_during_alloc)
        /*0020*/ 	.word	0x00000000


	//----- nvinfo : EIATTR_FRAME_SIZE
	.align		4
.L_23:
        /*0024*/ 	.byte	0x04, 0x11
        /*0026*/ 	.short	(.L_25 - .L_24)
	.align		4
.L_24:
        /*0028*/ 	.word	index@($__internal_0_$__cuda_sm10x_tcgen05_guardrail_trap_col_being_dealloced_not_returned_by_alloc)
        /*002c*/ 	.word	0x00000000


	//----- nvinfo : EIATTR_FRAME_SIZE
	.align		4
.L_25:
        /*0030*/ 	.byte	0x04, 0x11
        /*0032*/ 	.short	(.L_27 - .L_26)
	.align		4
.L_26:
        /*0034*/ 	.word	index@(_ZN7cutlass13device_kernelINS_4gemm6kernel13GemmUniversalIN4cute5tupleIJiiiiEEENS1_10collective13CollectiveMmaINS1_35MainloopSm100TmaUmmaWarpSpecializedILi4ELi2ELi4ENS5_IJNS4_1CILi2EEENSA_ILi1EEESC_EEEEENS5_IJNSA_ILi256EEENSA_ILi64EEESG_EEENS_6half_tENS5_IJlSC_lEEESI_SJ_NS4_8TiledMMAINS4_8MMA_AtomIJNS4_26SM100_MMA_F16BF16_2x1SM_SSISI_SI_fLi256ELi64ELNS4_4UMMA5MajorE0ELSO_0ELNSN_7ScaleInE0ELSP_0EEEEEENS4_6LayoutINS5_IJSC_SC_SC_EEENS5_IJNSA_ILi0EEESU_SU_EEEEENS5_IJNS4_10UnderscoreESX_SX_EEEEENS4_18SM100_TMA_2SM_LOADENS4_14ComposedLayoutINS4_7SwizzleILi3ELi4ELi3EEENS4_18smem_ptr_flag_bitsILi16EEENSS_INS5_IJNSA_ILi8EEESG_EEENS5_IJSG_SC_EEEEEEEvNS4_8identityES10_S1A_vS1B_EENS_8epilogue10collective18CollectiveEpilogueINS1D_23Sm100TmaWarpSpecializedILi3ELi2ELi32ELb1ELb0EEEJNS5_IJNSA_ILi128EEESG_SG_EEENS5_IJNSS_IS1I_SC_EENSS_INSA_ILi32EEESC_EEEEESI_SJ_SI_SJ_NS1D_6fusion15FusionCallbacksIS1H_NS1O_17LinearCombinationISI_fSI_fLNS_15FloatRoundStyleE2EEES1J_S1N_JEEENS4_5SM1004TMEM4LOAD26SM100_TMEM_LOAD_32dp32b32xENS4_13SM90_TMA_LOADENS11_INS12_ILi2ELi4ELi3EEES15_NSS_INS5_IJS16_S1L_EEENS5_IJS1L_SC_EEEEEEENS4_39AutoVectorizingCopyWithAssumedAlignmentILi128EEENS4_14SM90_TMA_STOREES23_S25_S25_EEEvvEEEEvNT_6ParamsE)
        /*0038*/ 	.word	0x00000000


	//----- nvinfo : EIATTR_MIN_STACK_SIZE
	.align		4
.L_27:
        /*003c*/ 	.byte	0x04, 0x12
        /*003e*/ 	.short	(.L_29 - .L_28)
	.align		4
.L_28:
        /*0040*/ 	.word	index@(_ZN7cutlass13device_kernelINS_4gemm6kernel13GemmUniversalIN4cute5tupleIJiiiiEEENS1_10collective13CollectiveMmaINS1_35MainloopSm100TmaUmmaWarpSpecializedILi4ELi2ELi4ENS5_IJNS4_1CILi2EEENSA_ILi1EEESC_EEEEENS5_IJNSA_ILi256EEENSA_ILi64EEESG_EEENS_6half_tENS5_IJlSC_lEEESI_SJ_NS4_8TiledMMAINS4_8MMA_AtomIJNS4_26SM100_MMA_F16BF16_2x1SM_SSISI_SI_fLi256ELi64ELNS4_4UMMA5MajorE0ELSO_0ELNSN_7ScaleInE0ELSP_0EEEEEENS4_6LayoutINS5_IJSC_SC_SC_EEENS5_IJNSA_ILi0EEESU_SU_EEEEENS5_IJNS4_10UnderscoreESX_SX_EEEEENS4_18SM100_TMA_2SM_LOADENS4_14ComposedLayoutINS4_7SwizzleILi3ELi4ELi3EEENS4_18smem_ptr_flag_bitsILi16EEENSS_INS5_IJNSA_ILi8EEESG_EEENS5_IJSG_SC_EEEEEEEvNS4_8identityES10_S1A_vS1B_EENS_8epilogue10collective18CollectiveEpilogueINS1D_23Sm100TmaWarpSpecializedILi3ELi2ELi32ELb1ELb0EEEJNS5_IJNSA_ILi128EEESG_SG_EEENS5_IJNSS_IS1I_SC_EENSS_INSA_ILi32EEESC_EEEEESI_SJ_SI_SJ_NS1D_6fusion15FusionCallbacksIS1H_NS1O_17LinearCombinationISI_fSI_fLNS_15FloatRoundStyleE2EEES1J_S1N_JEEENS4_5SM1004TMEM4LOAD26SM100_TMEM_LOAD_32dp32b32xENS4_13SM90_TMA_LOADENS11_INS12_ILi2ELi4ELi3EEES15_NSS_INS5_IJS16_S1L_EEENS5_IJS1L_SC_EEEEEEENS4_39AutoVectorizingCopyWithAssumedAlignmentILi128EEENS4_14SM90_TMA_STOREES23_S25_S25_EEEvvEEEEvNT_6ParamsE)
        /*0044*/ 	.word	0x00000000
.L_29:


//--------------------- .nv.compat                --------------------------
	.section	.nv.compat,"",@"SHT_CUDA_COMPAT_INFO"
	.align	4
        /*0000*/ 	.byte	0x02, 0x09, 0x01, 0x00, 0x02, 0x02, 0x02, 0x00, 0x02, 0x05, 0x05, 0x00, 0x03, 0x07, 0x01, 0x01
        /*0010*/ 	.byte	0x02, 0x03, 0x01, 0x00, 0x02, 0x06, 0x01, 0x00, 0x04, 0x0b, 0x08, 0x00, 0x09, 0x00, 0x00, 0x00
        /*0020*/ 	.byte	0x00, 0x00, 0x00, 0x00


//--------------------- .nv.info._ZN7cutlass13device_kernelINS_4gemm6kernel13GemmUniversalIN4cute5tupleIJiiiiEEENS1_10collective13CollectiveMmaINS1_35MainloopSm100TmaUmmaWarpSpecializedILi4ELi2ELi4ENS5_IJNS4_1CILi2EEENSA_ILi1EEESC_EEEEENS5_IJNSA_ILi256EEENSA_ILi64EEESG_EEENS_6half_tENS5_IJlSC_lEEESI_SJ_NS4_8TiledMMAINS4_8MMA_AtomIJNS4_26SM100_MMA_F16BF16_2x1SM_SSISI_SI_fLi256ELi64ELNS4_4UMMA5MajorE0ELSO_0ELNSN_7ScaleInE0ELSP_0EEEEEENS4_6LayoutINS5_IJSC_SC_SC_EEENS5_IJNSA_ILi0EEESU_SU_EEEEENS5_IJNS4_10UnderscoreESX_SX_EEEEENS4_18SM100_TMA_2SM_LOADENS4_14ComposedLayoutINS4_7SwizzleILi3ELi4ELi3EEENS4_18smem_ptr_flag_bitsILi16EEENSS_INS5_IJNSA_ILi8EEESG_EEENS5_IJSG_SC_EEEEEEEvNS4_8identityES10_S1A_vS1B_EENS_8epilogue10collective18CollectiveEpilogueINS1D_23Sm100TmaWarpSpecializedILi3ELi2ELi32ELb1ELb0EEEJNS5_IJNSA_ILi128EEESG_SG_EEENS5_IJNSS_IS1I_SC_EENSS_INSA_ILi32EEESC_EEEEESI_SJ_SI_SJ_NS1D_6fusion15FusionCallbacksIS1H_NS1O_17LinearCombinationISI_fSI_fLNS_15FloatRoundStyleE2EEES1J_S1N_JEEENS4_5SM1004TMEM4LOAD26SM100_TMEM_LOAD_32dp32b32xENS4_13SM90_TMA_LOADENS11_INS12_ILi2ELi4ELi3EEES15_NSS_INS5_IJS16_S1L_EEENS5_IJS1L_SC_EEEEEEENS4_39AutoVectorizingCopyWithAssumedAlignmentILi128EEENS4_14SM90_TMA_STOREES23_S25_S25_EEEvvEEEEvNT_6ParamsE --------------------------
	.section	.nv.info._ZN7cutlass13device_kernelINS_4gemm6kernel13GemmUniversalIN4cute5tupleIJiiiiEEENS1_10collective13CollectiveMmaINS1_35MainloopSm100TmaUmmaWarpSpecializedILi4ELi2ELi4ENS5_IJNS4_1CILi2EEENSA_ILi1EEESC_EEEEENS5_IJNSA_ILi256EEENSA_ILi64EEESG_EEENS_6half_tENS5_IJlSC_lEEESI_SJ_NS4_8TiledMMAINS4_8MMA_AtomIJNS4_26SM100_MMA_F16BF16_2x1SM_SSISI_SI_fLi256ELi64ELNS4_4UMMA5MajorE0ELSO_0ELNSN_7ScaleInE0ELSP_0EEEEEENS4_6LayoutINS5_IJSC_SC_SC_EEENS5_IJNSA_ILi0EEESU_SU_EEEEENS5_IJNS4_10UnderscoreESX_SX_EEEEENS4_18SM100_TMA_2SM_LOADENS4_14ComposedLayoutINS4_7SwizzleILi3ELi4ELi3EEENS4_18smem_ptr_flag_bitsILi16EEENSS_INS5_IJNSA_ILi8EEESG_EEENS5_IJSG_SC_EEEEEEEvNS4_8identityES10_S1A_vS1B_EENS_8epilogue10collective18CollectiveEpilogueINS1D_23Sm100TmaWarpSpecializedILi3ELi2ELi32ELb1ELb0EEEJNS5_IJNSA_ILi128EEESG_SG_EEENS5_IJNSS_IS1I_SC_EENSS_INSA_ILi32EEESC_EEEEESI_SJ_SI_SJ_NS1D_6fusion15FusionCallbacksIS1H_NS1O_17LinearCombinationISI_fSI_fLNS_15FloatRoundStyleE2EEES1J_S1N_JEEENS4_5SM1004TMEM4LOAD26SM100_TMEM_LOAD_32dp32b32xENS4_13SM90_TMA_LOADENS11_INS12_ILi2ELi4ELi3EEES15_NSS_INS5_IJS16_S1L_EEENS5_IJS1L_SC_EEEEEEENS4_39AutoVectorizingCopyWithAssumedAlignmentILi128EEENS4_14SM90_TMA_STOREES23_S25_S25_EEEvvEEEEvNT_6ParamsE,"",@"SHT_CUDA_INFO"
	.sectionflags	@""
	.align	4


	//----- nvinfo : EIATTR_CUDA_API_VERSION
	.align		4
        /*0000*/ 	.byte	0x04, 0x37
        /*0002*/ 	.short	(.L_31 - .L_30)
.L_30:
        /*0004*/ 	.word	0x00000082


	//----- nvinfo : EIATTR_KPARAM_INFO
	.align		4
.L_31:
        /*0008*/ 	.byte	0x04, 0x17
        /*000a*/ 	.short	(.L_33 - .L_32)
.L_32:
        /*000c*/ 	.word	0x00000000
        /*0010*/ 	.short	0x0000
        /*0012*/ 	.short	0x0000
        /*0014*/ 	.byte	0x00, 0xf0, 0x01, 0x20


	//----- nvinfo : EIATTR_AT_ENTRY_FRAGMENTS
	.align		4
.L_33:
        /*0018*/ 	.byte	0x04, 0x4f
        /*001a*/ 	.short	(.L_35 - .L_34)


	//   ....[0]....
.L_34:
        /*001c*/ 	.word	0x00000007


	//----- nvinfo : EIATTR_RESERVED_SMEM_USED
	.align		4
.L_35:
        /*0020*/ 	.byte	0x01, 0x41
	.zero		2


	//----- nvinfo : EIATTR_SPARSE_MMA_MASK
	.align		4
        /*0024*/ 	.byte	0x03, 0x50
        /*0026*/ 	.short	0x0000


	//----- nvinfo : EIATTR_TCGEN05_2CTA_USED
	.align		4
        /*0028*/ 	.byte	0x01, 0x52
	.zero		2


	//----- nvinfo : EIATTR_MAXREG_COUNT
	.align		4
        /*002c*/ 	.byte	0x03, 0x1b
        /*002e*/ 	.short	0x00ff


	//----- nvinfo : EIATTR_NUM_BARRIERS
	.align		4
        /*0030*/ 	.byte	0x02, 0x4c
        /*0032*/ 	.byte	0x07
	.zero		1


	//----- nvinfo : EIATTR_EXTERNS
	.align		4
        /*0034*/ 	.byte	0x04, 0x0f
        /*0036*/ 	.short	(.L_37 - .L_36)


	//   ....[0]....
	.align		4
.L_36:
        /*0038*/ 	.word	index@(__assertfail)


	//----- nvinfo : EIATTR_MERCURY_ISA_VERSION
	.align		4
.L_37:
        /*003c*/ 	.byte	0x03, 0x5f
        /*003e*/ 	.short	0x0101


	//----- nvinfo : EIATTR_INT_WARP_WIDE_INSTR_OFFSETS
	.align		4
        /*0040*/ 	.byte	0x04, 0x31
        /*0042*/ 	.short	(.L_39 - .L_38)


	//   ....[0]....
.L_38:
        /*0044*/ 	.word	0x00000cf0


	//   ....[1]....
        /*0048*/ 	.word	0x00000d90


	//   ....[2]....
        /*004c*/ 	.word	0x000020f0


	//   ....[3]....
        /*0050*/ 	.word	0x00003fc0


	//   ....[4]....
        /*0054*/ 	.word	0x00003ff0


	//   ....[5]....
        /*0058*/ 	.word	0x00004040


	//   ....[6]....
        /*005c*/ 	.word	0x00004930


	//   ....[7]....
        /*0060*/ 	.word	0x00004950


	//   ....[8]....
        /*0064*/ 	.word	0x00004c20


	//   ....[9]....
        /*0068*/ 	.word	0x00004d50


	//----- nvinfo : EIATTR_COOP_GROUP_MASK_REGIDS
	.align		4
.L_39:
        /*006c*/ 	.byte	0x04, 0x29
        /*006e*/ 	.short	(.L_41 - .L_40)


	//   ....[0]....
.L_40:
        /*0070*/ 	.word	0xffffffff


	//   ....[1]....
        /*0074*/ 	.word	0xffffffff


	//   ....[2]....
        /*0078*/ 	.word	0xffffffff


	//   ....[3]....
        /*007c*/ 	.word	0xffffffff


	//   ....[4]....
        /*0080*/ 	.word	0xffffffff


	//   ....[5]....
        /*0084*/ 	.word	0xffffffff


	//   ....[6]....
        /*0088*/ 	.word	0xffffffff


	//   ....[7]....
        /*008c*/ 	.word	0xffffffff


	//   ....[8]....
        /*0090*/ 	.word	0xffffffff


	//   ....[9]....
        /*0094*/ 	.word	0xffffffff


	//   ....[10]....
        /*0098*/ 	.word	0xffffffff


	//   ....[11]....
        /*009c*/ 	.word	0xffffffff


	//   ....[12]....
        /*00a0*/ 	.word	0xffffffff


	//   ....[13]....
        /*00a4*/ 	.word	0xffffffff


	//----- nvinfo : EIATTR_COOP_GROUP_INSTR_OFFSETS
	.align		4
.L_41:
        /*00a8*/ 	.byte	0x04, 0x28
        /*00aa*/ 	.short	(.L_43 - .L_42)


	//   ....[0]....
.L_42:
        /*00ac*/ 	.word	0x000000c0


	//   ....[1]....
        /*00b0*/ 	.word	0x00000500


	//   ....[2]....
        /*00b4*/ 	.word	0x00000680


	//   ....[3]....
        /*00b8*/ 	.word	0x000007f0


	//   ....[4]....
        /*00bc*/ 	.word	0x000008e0


	//   ....[5]....
        /*00c0*/ 	.word	0x00000a40


	//   ....[6]....
        /*00c4*/ 	.word	0x00000bd0


	//   ....[7]....
        /*00c8*/ 	.word	0x00000e10


	//   ....[8]....
        /*00cc*/ 	.word	0x00001fd0


	//   ....[9]....
        /*00d0*/ 	.word	0x00002db0


	//   ....[10]....
        /*00d4*/ 	.word	0x00003280


	//   ....[11]....
        /*00d8*/ 	.word	0x000032b0


	//   ....[12]....
        /*00dc*/ 	.word	0x00003ed0


	//   ....[13]....
        /*00e0*/ 	.word	0x000040e0


	//----- nvinfo : EIATTR_VRC_CTA_INIT_COUNT
	.align		4
.L_43:
        /*00e4*/ 	.byte	0x02, 0x4a
        /*00e6*/ 	.byte	0x80
	.zero		1


	//----- nvinfo : EIATTR_SYSCALL_OFFSETS
	.align		4
        /*00e8*/ 	.byte	0x04, 0x46
        /*00ea*/ 	.short	(.L_45 - .L_44)


	//   ....[0]....
.L_44:
        /*00ec*/ 	.word	0x00005900


	//   ....[1]....
        /*00f0*/ 	.word	0x000059f0


	//   ....[2]....
        /*00f4*/ 	.word	0x00006230


	//   ....[3]....
        /*00f8*/ 	.word	0x00006ee0


	//----- nvinfo : EIATTR_MBARRIER_INSTR_OFFSETS
	.align		4
.L_45:
        /*00fc*/ 	.byte	0x04, 0x39
        /*00fe*/ 	.short	(.L_47 - .L_46)


	//   ....[0]....
.L_46:
        /*0100*/ 	.word	0x000005f0
        /*0104*/ 	.word	0x000000ff
        /*0108*/ 	.word	0x00000000
        /*010c*/ 	.short	0x0100
        /*010e*/ 	.byte	0x08
	.zero		1


	//   ....[1]....
        /*0110*/ 	.word	0x00000600
        /*0114*/ 	.word	0x000000ff
        /*0118*/ 	.word	0x00000020
        /*011c*/ 	.short	0x0100
        /*011e*/ 	.byte	0x08
	.zero		1


	//   ....[2]....
        /*0120*/ 	.word	0x00000610
        /*0124*/ 	.word	0x000000ff
        /*0128*/ 	.word	0x00000008
        /*012c*/ 	.short	0x0100
        /*012e*/ 	.byte	0x08
	.zero		1


	//   ....[3]....
        /*0130*/ 	.word	0x00000620
        /*0134*/ 	.word	0x000000ff
        /*0138*/ 	.word	0x00000028
        /*013c*/ 	.short	0x0100
        /*013e*/ 	.byte	0x08
	.zero		1


	//   ....[4]....
        /*0140*/ 	.word	0x00000630
        /*0144*/ 	.word	0x000000ff
        /*0148*/ 	.word	0x00000010
        /*014c*/ 	.short	0x0100
        /*014e*/ 	.byte	0x08
	.zero		1


	//   ....[5]....
        /*0150*/ 	.word	0x00000640
        /*0154*/ 	.word	0x000000ff
        /*0158*/ 	.word	0x00000030
        /*015c*/ 	.short	0x0100
        /*015e*/ 	.byte	0x08
	.zero		1


	//   ....[6]....
        /*0160*/ 	.word	0x00000650
        /*0164*/ 	.word	0x000000ff
        /*0168*/ 	.word	0x00000018
        /*016c*/ 	.short	0x0100
        /*016e*/ 	.byte	0x08
	.zero		1


	//   ....[7]....
        /*0170*/ 	.word	0x00000660
        /*0174*/ 	.word	0x000000ff
        /*0178*/ 	.word	0x00000038
        /*017c*/ 	.short	0x0100
        /*017e*/ 	.byte	0x08
	.zero		1


	//   ....[8]....
        /*0180*/ 	.word	0x00000780
        /*0184*/ 	.word	0x000000ff
        /*0188*/ 	.word	0x00000040
        /*018c*/ 	.short	0x0100
        /*018e*/ 	.byte	0x09
	.zero		1


	//   ....[9]....
        /*0190*/ 	.word	0x00000790
        /*0194*/ 	.word	0x000000ff
        /*0198*/ 	.word	0x00000058
        /*019c*/ 	.short	0x0100
        /*019e*/ 	.byte	0x09
	.zero		1


	//   ....[10]....
        /*01a0*/ 	.word	0x000007a0
        /*01a4*/ 	.word	0x000000ff
        /*01a8*/ 	.word	0x00000048
        /*01ac*/ 	.short	0x0100
        /*01ae*/ 	.byte	0x09
	.zero		1


	//   ....[11]....
        /*01b0*/ 	.word	0x000007b0
        /*01b4*/ 	.word	0x000000ff
        /*01b8*/ 	.word	0x00000060
        /*01bc*/ 	.short	0x0100
        /*01be*/ 	.byte	0x09
	.zero		1


	//   ....[12]....
        /*01c0*/ 	.word	0x000007c0
        /*01c4*/ 	.word	0x000000ff
        /*01c8*/ 	.word	0x00000050
        /*01cc*/ 	.short	0x0100
        /*01ce*/ 	.byte	0x09
	.zero		1


	//   ....[13]....
        /*01d0*/ 	.word	0x000007d0
        /*01d4*/ 	.word	0x000000ff
        /*01d8*/ 	.word	0x00000068
        /*01dc*/ 	.short	0x0100
        /*01de*/ 	.byte	0x09
	.zero		1


	//   ....[14]....
        /*01e0*/ 	.word	0x000008b0
        /*01e4*/ 	.word	0x000000ff
        /*01e8*/ 	.word	0x00000070
        /*01ec*/ 	.short	0x0100
        /*01ee*/ 	.byte	0x08
	.zero		1


	//   ....[15]....
        /*01f0*/ 	.word	0x000008c0
        /*01f4*/ 	.word	0x000000ff
        /*01f8*/ 	.word	0x00000078
        /*01fc*/ 	.short	0x0100
        /*01fe*/ 	.byte	0x08
	.zero		1


	//   ....[16]....
        /*0200*/ 	.word	0x000009f0
        /*0204*/ 	.word	0x000000ff
        /*0208*/ 	.word	0x00000080
        /*020c*/ 	.short	0x0100
        /*020e*/ 	.byte	0x08
	.zero		1


	//   ....[17]....
        /*0210*/ 	.word	0x00000a00
        /*0214*/ 	.word	0x000000ff
        /*0218*/ 	.word	0x00000090
        /*021c*/ 	.short	0x0100
        /*021e*/ 	.byte	0x08
	.zero		1


	//   ....[18]....
        /*0220*/ 	.word	0x00000a10
        /*0224*/ 	.word	0x000000ff
        /*0228*/ 	.word	0x00000088
        /*022c*/ 	.short	0x0100
        /*022e*/ 	.byte	0x08
	.zero		1


	//   ....[19]....
        /*0230*/ 	.word	0x00000a20
        /*0234*/ 	.word	0x000000ff
        /*0238*/ 	.word	0x00000098
        /*023c*/ 	.short	0x0100
        /*023e*/ 	.byte	0x08
	.zero		1


	//   ....[20]....
        /*0240*/ 	.word	0x00000b40
        /*0244*/ 	.word	0x000000ff
        /*0248*/ 	.word	0x000000a0
        /*024c*/ 	.short	0x0100
        /*024e*/ 	.byte	0x09
	.zero		1


	//   ....[21]....
        /*0250*/ 	.word	0x00000b50
        /*0254*/ 	.word	0x000000ff
        /*0258*/ 	.word	0x000000c0
        /*025c*/ 	.short	0x0100
        /*025e*/ 	.byte	0x09
	.zero		1


	//   ....[22]....
        /*0260*/ 	.word	0x00000b60
        /*0264*/ 	.word	0x000000ff
        /*0268*/ 	.word	0x000000a8
        /*026c*/ 	.short	0x0100
        /*026e*/ 	.byte	0x09
	.zero		1


	//   ....[23]....
        /*0270*/ 	.word	0x00000b70
        /*0274*/ 	.word	0x000000ff
        /*0278*/ 	.word	0x000000c8
        /*027c*/ 	.short	0x0100
        /*027e*/ 	.byte	0x09
	.zero		1


	//   ....[24]....
        /*0280*/ 	.word	0x00000b80
        /*0284*/ 	.word	0x000000ff
        /*0288*/ 	.word	0x000000b0
        /*028c*/ 	.short	0x0100
        /*028e*/ 	.byte	0x09
	.zero		1


	//   ....[25]....
        /*0290*/ 	.word	0x00000b90
        /*0294*/ 	.word	0x000000ff
        /*0298*/ 	.word	0x000000d0
        /*029c*/ 	.short	0x0100
        /*029e*/ 	.byte	0x09
	.zero		1


	//   ....[26]....
        /*02a0*/ 	.word	0x00000ba0
        /*02a4*/ 	.word	0x000000ff
        /*02a8*/ 	.word	0x000000b8
        /*02ac*/ 	.short	0x0100
        /*02ae*/ 	.byte	0x09
	.zero		1


	//   ....[27]....
        /*02b0*/ 	.word	0x00000bb0
        /*02b4*/ 	.word	0x000000ff
        /*02b8*/ 	.word	0x000000d8
        /*02bc*/ 	.short	0x0100
        /*02be*/ 	.byte	0x09
	.zero		1


	//   ....[28]....
        /*02c0*/ 	.word	0x00000ca0
        /*02c4*/ 	.word	0x000000ff
        /*02c8*/ 	.word	0x000000e0
        /*02cc*/ 	.short	0x0100
        /*02ce*/ 	.byte	0x08
	.zero		1


	//   ....[29]....
        /*02d0*/ 	.word	0x00000cb0
        /*02d4*/ 	.word	0x000000ff
        /*02d8*/ 	.word	0x000000f0
        /*02dc*/ 	.short	0x0100
        /*02de*/ 	.byte	0x08
	.zero		1


	//   ....[30]....
        /*02e0*/ 	.word	0x00000cc0
        /*02e4*/ 	.word	0x000000ff
        /*02e8*/ 	.word	0x000000e8
        /*02ec*/ 	.short	0x0100
        /*02ee*/ 	.byte	0x08
	.zero		1


	//   ....[31]....
        /*02f0*/ 	.word	0x00000cd0
        /*02f4*/ 	.word	0x000000ff
        /*02f8*/ 	.word	0x000000f8
        /*02fc*/ 	.short	0x0100
        /*02fe*/ 	.byte	0x08
	.zero		1


	//   ....[32]....
        /*0300*/ 	.word	0x00000dc0
        /*0304*/ 	.word	0x000000ff
        /*0308*/ 	.word	0x00000100
        /*030c*/ 	.short	0x0100
        /*030e*/ 	.byte	0x06
	.zero		1


	//   ....[33]....
        /*0310*/ 	.word	0x000017d0
        /*0314*/ 	.word	0x00000002
        /*0318*/ 	.word	0x000000f0
        /*031c*/ 	.short	0x010a
        /*031e*/ 	.byte	0xff
	.zero		1


	//   ....[34]....
        /*0320*/ 	.word	0x00001800
        /*0324*/ 	.word	0x00000002
        /*0328*/ 	.word	0x000000e0
        /*032c*/ 	.short	0x0101
        /*032e*/ 	.byte	0xff
	.zero		1


	//   ....[35]....
        /*0330*/ 	.word	0x000018d0
        /*0334*/ 	.word	0x000000ff
        /*0338*/ 	.word	0x00000020
        /*033c*/ 	.short	0x010a
        /*033e*/ 	.byte	0x08
	.zero		1


	//   ....[36]....
        /*0340*/ 	.word	0x000019d0
        /*0344*/ 	.word	0x000000ff
        /*0348*/ 	.word	0x00000020
        /*034c*/ 	.short	0x010a
        /*034e*/ 	.byte	0x21
	.zero		1


	//   ....[37]....
        /*0350*/ 	.word	0x00001b80
        /*0354*/ 	.word	0x000000ff
        /*0358*/ 	.word	0x00000020
        /*035c*/ 	.short	0x010a
        /*035e*/ 	.byte	0x08
	.zero		1


	//   ....[38]....
        /*0360*/ 	.word	0x00001c80
        /*0364*/ 	.word	0x000000ff
        /*0368*/ 	.word	0x00000078
        /*036c*/ 	.short	0x0101
        /*036e*/ 	.byte	0x04
	.zero		1


	//   ....[39]....
        /*0370*/ 	.word	0x00001ca0
        /*0374*/ 	.word	0x000000ff
        /*0378*/ 	.word	0x00000020
        /*037c*/ 	.short	0x010a
        /*037e*/ 	.byte	0x08
	.zero		1


	//   ....[40]....
        /*0380*/ 	.word	0x00001d20
        /*0384*/ 	.word	0x000000ff
        /*0388*/ 	.word	0x00000020
        /*038c*/ 	.short	0x010a
        /*038e*/ 	.byte	0x11
	.zero		1


	//   ....[41]....
        /*0390*/ 	.word	0x00001eb0
        /*0394*/ 	.word	0x000000ff
        /*0398*/ 	.word	0x00000020
        /*039c*/ 	.short	0x010a
        /*039e*/ 	.byte	0x08
	.zero		1


	//   ....[42]....
        /*03a0*/ 	.word	0x00002000
        /*03a4*/ 	.word	0x00000002
        /*03a8*/ 	.word	0x00000080
        /*03ac*/ 	.short	0x010a
        /*03ae*/ 	.byte	0xff
	.zero		1


	//   ....[43]....
        /*03b0*/ 	.word	0x000020c0
        /*03b4*/ 	.word	0x00000002
        /*03b8*/ 	.word	0x00000000
        /*03bc*/ 	.short	0x0101
        /*03be*/ 	.byte	0xff
	.zero		1


	//   ....[44]....
        /*03c0*/ 	.word	0x00002620
        /*03c4*/ 	.word	0x000000ff
        /*03c8*/ 	.word	0x00000000
        /*03cc*/ 	.short	0x010a
        /*03ce*/ 	.byte	0x05
	.zero		1


	//   ....[45]....
        /*03d0*/ 	.word	0x000026b0
        /*03d4*/ 	.word	0x000000ff
        /*03d8*/ 	.word	0x00000000
        /*03dc*/ 	.short	0x010a
        /*03de*/ 	.byte	0x05
	.zero		1


	//   ....[46]....
        /*03e0*/ 	.word	0x00002740
        /*03e4*/ 	.word	0x000000ff
        /*03e8*/ 	.word	0x00000000
        /*03ec*/ 	.short	0x010a
        /*03ee*/ 	.byte	0x05
	.zero		1


	//   ....[47]....
        /*03f0*/ 	.word	0x000027e0
        /*03f4*/ 	.word	0x00000000
        /*03f8*/ 	.word	0x00000000
        /*03fc*/ 	.short	0x010a
        /*03fe*/ 	.byte	0xff
	.zero		1


	//   ....[48]....
        /*0400*/ 	.word	0x00002910
        /*0404*/ 	.word	0x00000000
        /*0408*/ 	.word	0x000000e0
        /*040c*/ 	.short	0x010a
        /*040e*/ 	.byte	0xff
	.zero		1


	//   ....[49]....
        /*0410*/ 	.word	0x00002980
        /*0414*/ 	.word	0x00000000
        /*0418*/ 	.word	0x00000000
        /*041c*/ 	.short	0x0101
        /*041e*/ 	.byte	0xff
	.zero		1


	//   ....[50]....
        /*0420*/ 	.word	0x000029a0
        /*0424*/ 	.word	0x000000ff
        /*0428*/ 	.word	0x00000090
        /*042c*/ 	.short	0x010a
        /*042e*/ 	.byte	0x05
	.zero		1


	//   ....[51]....
        /*0430*/ 	.word	0x00002ac0
        /*0434*/ 	.word	0x00000000
        /*0438*/ 	.word	0x00000080
        /*043c*/ 	.short	0x010a
        /*043e*/ 	.byte	0xff
	.zero		1


	//   ....[52]....
        /*0440*/ 	.word	0x00002bc0
        /*0444*/ 	.word	0x00000000
        /*0448*/ 	.word	0x00000000
        /*044c*/ 	.short	0x0101
        /*044e*/ 	.byte	0xff
	.zero		1


	//   ....[53]....
        /*0450*/ 	.word	0x00002c50
        /*0454*/ 	.word	0x000000ff
        /*0458*/ 	.word	0x00000090
        /*045c*/ 	.short	0x0106
        /*045e*/ 	.byte	0x05
	.zero		1


	//   ....[54]....
        /*0460*/ 	.word	0x00002c70
        /*0464*/ 	.word	0x000000ff
        /*0468*/ 	.word	0x00000090
        /*046c*/ 	.short	0x010a
        /*046e*/ 	.byte	0x05
	.zero		1


	//   ....[55]....
        /*0470*/ 	.word	0x00002d00
        /*0474*/ 	.word	0x000000ff
        /*0478*/ 	.word	0x00000090
        /*047c*/ 	.short	0x0106
        /*047e*/ 	.byte	0x04
	.zero		1


	//   ....[56]....
        /*0480*/ 	.word	0x00002d40
        /*0484*/ 	.word	0x00000000
        /*0488*/ 	.word	0x00000090
        /*048c*/ 	.short	0x010a
        /*048e*/ 	.byte	0xff
	.zero		1


	//   ....[57]....
        /*0490*/ 	.word	0x00002f80
        /*0494*/ 	.word	0x000000ff
        /*0498*/ 	.word	0x00000008
        /*049c*/ 	.short	0x010a
        /*049e*/ 	.byte	0x06
	.zero		1


	//   ....[58]....
        /*04a0*/ 	.word	0x00002fa0
        /*04a4*/ 	.word	0x000000ff
        /*04a8*/ 	.word	0x00000008
        /*04ac*/ 	.short	0x010a
        /*04ae*/ 	.byte	0x06
	.zero		1


	//   ....[59]....
        /*04b0*/ 	.word	0x00003130
        /*04b4*/ 	.word	0x000000ff
        /*04b8*/ 	.word	0x00000008
        /*04bc*/ 	.short	0x010a
        /*04be*/ 	.byte	0x06
	.zero		1


	//   ....[60]....
        /*04c0*/ 	.word	0x00003150
        /*04c4*/ 	.word	0x000000ff
        /*04c8*/ 	.word	0x00000008
        /*04cc*/ 	.short	0x010a
        /*04ce*/ 	.byte	0x06
	.zero		1


	//   ....[61]....
        /*04d0*/ 	.word	0x00003210
        /*04d4*/ 	.word	0x000000ff
        /*04d8*/ 	.word	0x00000000
        /*04dc*/ 	.short	0x0101
        /*04de*/ 	.byte	0x07
	.zero		1


	//   ....[62]....
        /*04e0*/ 	.word	0x00003550
        /*04e4*/ 	.word	0x00000000
        /*04e8*/ 	.word	0x00000080
        /*04ec*/ 	.short	0x010a
        /*04ee*/ 	.byte	0xff
	.zero		1


	//   ....[63]....
        /*04f0*/ 	.word	0x00003610
        /*04f4*/ 	.word	0x00000000
        /*04f8*/ 	.word	0x00000000
        /*04fc*/ 	.short	0x0101
        /*04fe*/ 	.byte	0xff
	.zero		1


	//   ....[64]....
        /*0500*/ 	.word	0x000036d0
        /*0504*/ 	.word	0x000000ff
        /*0508*/ 	.word	0x00000000
        /*050c*/ 	.short	0x010a
        /*050e*/ 	.byte	0x08
	.zero		1


	//   ....[65]....
        /*0510*/ 	.word	0x000036e0
        /*0514*/ 	.word	0x000000ff
        /*0518*/ 	.word	0x000000c0
        /*051c*/ 	.short	0x010a
        /*051e*/ 	.byte	0x09
	.zero		1


	//   ....[66]....
        /*0520*/ 	.word	0x00003790
        /*0524*/ 	.word	0x000000ff
        /*0528*/ 	.word	0x00000000
        /*052c*/ 	.short	0x010a
        /*052e*/ 	.byte	0x08
	.zero		1


	//   ....[67]....
        /*0530*/ 	.word	0x000038c0
        /*0534*/ 	.word	0x000000ff
        /*0538*/ 	.word	0x00000000
        /*053c*/ 	.short	0x010a
        /*053e*/ 	.byte	0x1e
	.zero		1


	//   ....[68]....
        /*0540*/ 	.word	0x00003bc0
        /*0544*/ 	.word	0x000000ff
        /*0548*/ 	.word	0x00000000
        /*054c*/ 	.short	0x010a
        /*054e*/ 	.byte	0x08
	.zero		1


	//   ....[69]....
        /*0550*/ 	.word	0x00003c50
        /*0554*/ 	.word	0x000000ff
        /*0558*/ 	.word	0x00000000
        /*055c*/ 	.short	0x010a
        /*055e*/ 	.byte	0x08
	.zero		1


	//   ....[70]....
        /*0560*/ 	.word	0x00003ce0
        /*0564*/ 	.word	0x000000ff
        /*0568*/ 	.word	0x00000000
        /*056c*/ 	.short	0x010a
        /*056e*/ 	.byte	0x08
	.zero		1


	//   ....[71]....
        /*0570*/ 	.word	0x00003d80
        /*0574*/ 	.word	0x00000000
        /*0578*/ 	.word	0x00000000
        /*057c*/ 	.short	0x010a
        /*057e*/ 	.byte	0xff
	.zero		1


	//   ....[72]....
        /*0580*/ 	.word	0x00003dc0
        /*0584*/ 	.word	0x00000000
        /*0588*/ 	.word	0x00000000
        /*058c*/ 	.short	0x010a
        /*058e*/ 	.byte	0xff
	.zero		1


	//   ....[73]....
        /*0590*/ 	.word	0x00003e30
        /*0594*/ 	.word	0x000000ff
        /*0598*/ 	.word	0x00000000
        /*059c*/ 	.short	0x0101
        /*059e*/ 	.byte	0x05
	.zero		1


	//   ....[74]....
        /*05a0*/ 	.word	0x00003e70
        /*05a4*/ 	.word	0x000000ff
        /*05a8*/ 	.word	0x00000100
        /*05ac*/ 	.short	0x010a
        /*05ae*/ 	.byte	0x07
	.zero		1


	//   ....[75]....
        /*05b0*/ 	.word	0x00003ec0
        /*05b4*/ 	.word	0x000000ff
        /*05b8*/ 	.word	0x00000000
        /*05bc*/ 	.short	0x0101
        /*05be*/ 	.byte	0x05
	.zero		1


	//   ....[76]....
        /*05c0*/ 	.word	0x000042d0
        /*05c4*/ 	.word	0x00000000
        /*05c8*/ 	.word	0x00000080
        /*05cc*/ 	.short	0x010a
        /*05ce*/ 	.byte	0xff
	.zero		1


	//   ....[77]....
        /*05d0*/ 	.word	0x00004390
        /*05d4*/ 	.word	0x00000000
        /*05d8*/ 	.word	0x00000000
        /*05dc*/ 	.short	0x0101
        /*05de*/ 	.byte	0xff
	.zero		1


	//   ....[78]....
        /*05e0*/ 	.word	0x000046b0
        /*05e4*/ 	.word	0x000000ff
        /*05e8*/ 	.word	0x00000078
        /*05ec*/ 	.short	0x010a
        /*05ee*/ 	.byte	0x06
	.zero		1


	//   ....[79]....
        /*05f0*/ 	.word	0x000048d0
        /*05f4*/ 	.word	0x000000ff
        /*05f8*/ 	.word	0x00000058
        /*05fc*/ 	.short	0x010a
        /*05fe*/ 	.byte	0x0f
	.zero		1


	//   ....[80]....
        /*0600*/ 	.word	0x00004ad0
        /*0604*/ 	.word	0x000000ff
        /*0608*/ 	.word	0x00000040
        /*060c*/ 	.short	0x010b
        /*060e*/ 	.byte	0x0f
	.zero		1


	//   ....[81]....
        /*0610*/ 	.word	0x00004b20
        /*0614*/ 	.word	0x000000ff
        /*0618*/ 	.word	0x00000000
        /*061c*/ 	.short	0x0101
        /*061e*/ 	.byte	0x10
	.zero		1


	//   ....[82]....
        /*0620*/ 	.word	0x00004b60
        /*0624*/ 	.word	0x000000ff
        /*0628*/ 	.word	0x00000058
        /*062c*/ 	.short	0x010a
        /*062e*/ 	.byte	0x0d
	.zero		1


	//   ....[83]....
        /*0630*/ 	.word	0x00004da0
        /*0634*/ 	.word	0x000000ff
        /*0638*/ 	.word	0x00000040
        /*063c*/ 	.short	0x010b
        /*063e*/ 	.byte	0x0d
	.zero		1


	//   ....[84]....
        /*0640*/ 	.word	0x00004e10
        /*0644*/ 	.word	0x000000ff
        /*0648*/ 	.word	0x00000000
        /*064c*/ 	.short	0x0101
        /*064e*/ 	.byte	0x0f
	.zero		1


	//   ....[85]....
        /*0650*/ 	.word	0x00004e60
        /*0654*/ 	.word	0x000000ff
        /*0658*/ 	.word	0x00000000
        /*065c*/ 	.short	0x010a
        /*065e*/ 	.byte	0x04
	.zero		1


	//   ....[86]....
        /*0660*/ 	.word	0x00004ef0
        /*0664*/ 	.word	0x000000ff
        /*0668*/ 	.word	0x00000000
        /*066c*/ 	.short	0x010a
        /*066e*/ 	.byte	0x04
	.zero		1


	//   ....[87]....
        /*0670*/ 	.word	0x00004f90
        /*0674*/ 	.word	0x00000000
        /*0678*/ 	.word	0x00000000
        /*067c*/ 	.short	0x010a
        /*067e*/ 	.byte	0xff
	.zero		1


	//   ....[88]....
        /*0680*/ 	.word	0x000052d0
        /*0684*/ 	.word	0x00000000
        /*0688*/ 	.word	0x00000080
        /*068c*/ 	.short	0x010a
        /*068e*/ 	.byte	0xff
	.zero		1


	//   ....[89]....
        /*0690*/ 	.word	0x000053e0
        /*0694*/ 	.word	0x00000000
        /*0698*/ 	.word	0x00000000
        /*069c*/ 	.short	0x0101
        /*069e*/ 	.byte	0xff
	.zero		1


	//   ....[90]....
        /*06a0*/ 	.word	0x00005e80
        /*06a4*/ 	.word	0x00000000
        /*06a8*/ 	.word	0x00000040
        /*06ac*/ 	.short	0x010a
        /*06ae*/ 	.byte	0xff
	.zero		1


	//   ....[91]....
        /*06b0*/ 	.word	0x00005ef0
        /*06b4*/ 	.word	0x0000006a
        /*06b8*/ 	.word	0x000000a0
        /*06bc*/ 	.short	0x010a
        /*06be*/ 	.byte	0xff
	.zero		1


	//   ....[92]....
        /*06c0*/ 	.word	0x00005fe0
        /*06c4*/ 	.word	0x00000000
        /*06c8*/ 	.word	0x00000040
        /*06cc*/ 	.short	0x010a
        /*06ce*/ 	.byte	0xff
	.zero		1


	//   ....[93]....
        /*06d0*/ 	.word	0x00006110
        /*06d4*/ 	.word	0x0000006a
        /*06d8*/ 	.word	0x000000a0
        /*06dc*/ 	.short	0x010a
        /*06de*/ 	.byte	0xff
	.zero		1


	//   ....[94]....
        /*06e0*/ 	.word	0x00006c20
        /*06e4*/ 	.word	0x00000000
        /*06e8*/ 	.word	0x00000000
        /*06ec*/ 	.short	0x0101
        /*06ee*/ 	.byte	0xff
	.zero		1


	//   ....[95]....
        /*06f0*/ 	.word	0x00006c30
        /*06f4*/ 	.word	0x00000002
        /*06f8*/ 	.word	0x00000040
        /*06fc*/ 	.short	0x010a
        /*06fe*/ 	.byte	0xff
	.zero		1


	//   ....[96]....
        /*0700*/ 	.word	0x00006d00
        /*0704*/ 	.word	0x00000002
        /*0708*/ 	.word	0x00000040
        /*070c*/ 	.short	0x010a
        /*070e*/ 	.byte	0xff
	.zero		1


	//   ....[97]....
        /*0710*/ 	.word	0x00007000
        /*0714*/ 	.word	0x0000006a
        /*0718*/ 	.word	0x00000000
        /*071c*/ 	.short	0x0101
        /*071e*/ 	.byte	0xff
	.zero		1


	//   ....[98]....
        /*0720*/ 	.word	0x00007990
        /*0724*/ 	.word	0x00000000
        /*0728*/ 	.word	0x00000000
        /*072c*/ 	.short	0x0101
        /*072e*/ 	.byte	0xff
	.zero		1


	//   ....[99]....
        /*0730*/ 	.word	0x00007c00
        /*0734*/ 	.word	0x000000ff
        /*0738*/ 	.word	0x00000000
        /*073c*/ 	.short	0x0101
        /*073e*/ 	.byte	0x04
	.zero		1


	//   ....[100]....
        /*0740*/ 	.word	0x00007c20
        /*0744*/ 	.word	0x00000002
        /*0748*/ 	.word	0x000000f0
        /*074c*/ 	.short	0x010a
        /*074e*/ 	.byte	0xff
	.zero		1


	//   ....[101]....
        /*0750*/ 	.word	0x00007c80
        /*0754*/ 	.word	0x00000002
        /*0758*/ 	.word	0x00000020
        /*075c*/ 	.short	0x010a
        /*075e*/ 	.byte	0xff
	.zero		1


	//   ....[102]....
        /*0760*/ 	.word	0x00007ce0
        /*0764*/ 	.word	0x00000002
        /*0768*/ 	.word	0x00000020
        /*076c*/ 	.short	0x010a
        /*076e*/ 	.byte	0xff
	.zero		1


	//   ....[103]....
        /*0770*/ 	.word	0x00007d30
        /*0774*/ 	.word	0x00000002
        /*0778*/ 	.word	0x00000080
        /*077c*/ 	.short	0x010a
        /*077e*/ 	.byte	0xff
	.zero		1


	//   ....[104]....
        /*0780*/ 	.word	0x00007d90
        /*0784*/ 	.word	0x00000000
        /*0788*/ 	.word	0x00000000
        /*078c*/ 	.short	0x010a
        /*078e*/ 	.byte	0xff
	.zero		1


	//   ....[105]....
        /*0790*/ 	.word	0x00007df0
        /*0794*/ 	.word	0x00000000
        /*0798*/ 	.word	0x00000000
        /*079c*/ 	.short	0x010a
        /*079e*/ 	.byte	0xff
	.zero		1


	//   ....[106]....
        /*07a0*/ 	.word	0x00007e50
        /*07a4*/ 	.word	0x00000000
        /*07a8*/ 	.word	0x00000000
        /*07ac*/ 	.short	0x010a
        /*07ae*/ 	.byte	0xff
	.zero		1


	//   ....[107]....
        /*07b0*/ 	.word	0x00007ea0
        /*07b4*/ 	.word	0x00000000
        /*07b8*/ 	.word	0x000000e0
        /*07bc*/ 	.short	0x010a
        /*07be*/ 	.byte	0xff
	.zero		1


	//   ....[108]....
        /*07c0*/ 	.word	0x00007f00
        /*07c4*/ 	.word	0x00000000
        /*07c8*/ 	.word	0x00000090
        /*07cc*/ 	.short	0x010a
        /*07ce*/ 	.byte	0xff
	.zero		1


	//   ....[109]....
        /*07d0*/ 	.word	0x00007f50
        /*07d4*/ 	.word	0x00000000
        /*07d8*/ 	.word	0x00000080
        /*07dc*/ 	.short	0x010a
        /*07de*/ 	.byte	0xff
	.zero		1


	//   ....[110]....
        /*07e0*/ 	.word	0x00007fb0
        /*07e4*/ 	.word	0x00000000
        /*07e8*/ 	.word	0x00000090
        /*07ec*/ 	.short	0x010a
        /*07ee*/ 	.byte	0xff
	.zero		1


	//   ....[111]....
        /*07f0*/ 	.word	0x00008010
        /*07f4*/ 	.word	0x00000004
        /*07f8*/ 	.word	0x00000008
        /*07fc*/ 	.short	0x010a
        /*07fe*/ 	.byte	0xff
	.zero		1


	//   ....[112]....
        /*0800*/ 	.word	0x000080f0
        /*0804*/ 	.word	0x00000002
        /*0808*/ 	.word	0x00000008
        /*080c*/ 	.short	0x010a
        /*080e*/ 	.byte	0xff
	.zero		1


	//   ....[113]....
        /*0810*/ 	.word	0x00008140
        /*0814*/ 	.word	0x00000000
        /*0818*/ 	.word	0x00000080
        /*081c*/ 	.short	0x010a
        /*081e*/ 	.byte	0xff
	.zero		1


	//   ....[114]....
        /*0820*/ 	.word	0x000081a0
        /*0824*/ 	.word	0x00000000
        /*0828*/ 	.word	0x000000c0
        /*082c*/ 	.short	0x010a
        /*082e*/ 	.byte	0xff
	.zero		1


	//   ....[115]....
        /*0830*/ 	.word	0x00008200
        /*0834*/ 	.word	0x00000000
        /*0838*/ 	.word	0x00000000
        /*083c*/ 	.short	0x010a
        /*083e*/ 	.byte	0xff
	.zero		1


	//   ....[116]....
        /*0840*/ 	.word	0x00008260
        /*0844*/ 	.word	0x00000000
        /*0848*/ 	.word	0x00000000
        /*084c*/ 	.short	0x010a
        /*084e*/ 	.byte	0xff
	.zero		1


	//   ....[117]....
        /*0850*/ 	.word	0x000082c0
        /*0854*/ 	.word	0x00000000
        /*0858*/ 	.word	0x00000000
        /*085c*/ 	.short	0x010a
        /*085e*/ 	.byte	0xff
	.zero		1


	//   ....[118]....
        /*0860*/ 	.word	0x00008320
        /*0864*/ 	.word	0x00000000
        /*0868*/ 	.word	0x00000000
        /*086c*/ 	.short	0x010a
        /*086e*/ 	.byte	0xff
	.zero		1


	//   ....[119]....
        /*0870*/ 	.word	0x00008380
        /*0874*/ 	.word	0x00000000
        /*0878*/ 	.word	0x00000100
        /*087c*/ 	.short	0x010a
        /*087e*/ 	.byte	0xff
	.zero		1


	//   ....[120]....
        /*0880*/ 	.word	0x000083d0
        /*0884*/ 	.word	0x00000000
        /*0888*/ 	.word	0x00000080
        /*088c*/ 	.short	0x010a
        /*088e*/ 	.byte	0xff
	.zero		1


	//   ....[121]....
        /*0890*/ 	.word	0x00008430
        /*0894*/ 	.word	0x00000000
        /*0898*/ 	.word	0x00000078
        /*089c*/ 	.short	0x010a
        /*089e*/ 	.byte	0xff
	.zero		1


	//   ....[122]....
        /*08a0*/ 	.word	0x00008490
        /*08a4*/ 	.word	0x00000000
        /*08a8*/ 	.word	0x00000058
        /*08ac*/ 	.short	0x010a
        /*08ae*/ 	.byte	0xff
	.zero		1


	//   ....[123]....
        /*08b0*/ 	.word	0x000084f0
        /*08b4*/ 	.word	0x00000000
        /*08b8*/ 	.word	0x00000058
        /*08bc*/ 	.short	0x010a
        /*08be*/ 	.byte	0xff
	.zero		1


	//   ....[124]....
        /*08c0*/ 	.word	0x00008550
        /*08c4*/ 	.word	0x00000000
        /*08c8*/ 	.word	0x00000000
        /*08cc*/ 	.short	0x010a
        /*08ce*/ 	.byte	0xff
	.zero		1


	//   ....[125]....
        /*08d0*/ 	.word	0x000085b0
        /*08d4*/ 	.word	0x00000000
        /*08d8*/ 	.word	0x00000000
        /*08dc*/ 	.short	0x010a
        /*08de*/ 	.byte	0xff
	.zero		1


	//   ....[126]....
        /*08e0*/ 	.word	0x00008600
        /*08e4*/ 	.word	0x00000000
        /*08e8*/ 	.word	0x00000080
        /*08ec*/ 	.short	0x010a
        /*08ee*/ 	.byte	0xff
	.zero		1


	//   ....[127]....
        /*08f0*/ 	.word	0x00008650
        /*08f4*/ 	.word	0x00000000
        /*08f8*/ 	.word	0x00000040
        /*08fc*/ 	.short	0x010a
        /*08fe*/ 	.byte	0xff
	.zero		1


	//   ....[128]....
        /*0900*/ 	.word	0x000086a0
        /*0904*/ 	.word	0x0000006a
        /*0908*/ 	.word	0x000000a0
        /*090c*/ 	.short	0x010a
        /*090e*/ 	.byte	0xff
	.zero		1


	//   ....[129]....
        /*0910*/ 	.word	0x000086f0
        /*0914*/ 	.word	0x00000002
        /*0918*/ 	.word	0x00000040
        /*091c*/ 	.short	0x010a
        /*091e*/ 	.byte	0xff
	.zero		1


	//----- nvinfo : EIATTR_NUM_MBARRIERS
	.align		4
.L_47:
        /*0920*/ 	.byte	0x03, 0x38
        /*0922*/ 	.short	0x0021


	//----- nvinfo : EIATTR_EXIT_INSTR_OFFSETS
	.align		4
        /*0924*/ 	.byte	0x04, 0x1c
        /*0926*/ 	.short	(.L_49 - .L_48)


	//   ....[0]....
.L_48:
        /*0928*/ 	.word	0x00002810


	//   ....[1]....
        /*092c*/ 	.word	0x00002d10


	//   ....[2]....
        /*0930*/ 	.word	0x00002d70


	//   ....[3]....
        /*0934*/ 	.word	0x000040f0


	//   ....[4]....
        /*0938*/ 	.word	0x00004fc0


	//   ....[5]....
        /*093c*/ 	.word	0x00005000


	//   ....[6]....
        /*0940*/ 	.word	0x00007af0


	//   ....[7]....
        /*0944*/ 	.word	0x00007b70


	//   ....[8]....
        /*0948*/ 	.word	0x00007ba0


	//   ....[9]....
        /*094c*/ 	.word	0x00007c10


	//----- nvinfo : EIATTR_MAX_THREADS
	.align		4
.L_49:
        /*0950*/ 	.byte	0x04, 0x05
        /*0952*/ 	.short	(.L_51 - .L_50)
.L_50:
        /*0954*/ 	.word	0x00000100
        /*0958*/ 	.word	0x00000001
        /*095c*/ 	.word	0x00000001


	//----- nvinfo : EIATTR_CRS_STACK_SIZE
	.align		4
.L_51:
        /*0960*/ 	.byte	0x04, 0x1e
        /*0962*/ 	.short	(.L_53 - .L_52)
.L_52:
        /*0964*/ 	.word	0x00000000


	//----- nvinfo : EIATTR_CBANK_PARAM_SIZE
	.align		4
.L_53:
        /*0968*/ 	.byte	0x03, 0x19
        /*096a*/ 	.short	0x0800


	//----- nvinfo : EIATTR_PARAM_CBANK
	.align		4
        /*096c*/ 	.byte	0x04, 0x0a
        /*096e*/ 	.short	(.L_55 - .L_54)
	.align		4
.L_54:
        /*0970*/ 	.word	index@(.nv.constant0._ZN7cutlass13device_kernelINS_4gemm6kernel13GemmUniversalIN4cute5tupleIJiiiiEEENS1_10collective13CollectiveMmaINS1_35MainloopSm100TmaUmmaWarpSpecializedILi4ELi2ELi4ENS5_IJNS4_1CILi2EEENSA_ILi1EEESC_EEEEENS5_IJNSA_ILi256EEENSA_ILi64EEESG_EEENS_6half_tENS5_IJlSC_lEEESI_SJ_NS4_8TiledMMAINS4_8MMA_AtomIJNS4_26SM100_MMA_F16BF16_2x1SM_SSISI_SI_fLi256ELi64ELNS4_4UMMA5MajorE0ELSO_0ELNSN_7ScaleInE0ELSP_0EEEEEENS4_6LayoutINS5_IJSC_SC_SC_EEENS5_IJNSA_ILi0EEESU_SU_EEEEENS5_IJNS4_10UnderscoreESX_SX_EEEEENS4_18SM100_TMA_2SM_LOADENS4_14ComposedLayoutINS4_7SwizzleILi3ELi4ELi3EEENS4_18smem_ptr_flag_bitsILi16EEENSS_INS5_IJNSA_ILi8EEESG_EEENS5_IJSG_SC_EEEEEEEvNS4_8identityES10_S1A_vS1B_EENS_8epilogue10collective18CollectiveEpilogueINS1D_23Sm100TmaWarpSpecializedILi3ELi2ELi32ELb1ELb0EEEJNS5_IJNSA_ILi128EEESG_SG_EEENS5_IJNSS_IS1I_SC_EENSS_INSA_ILi32EEESC_EEEEESI_SJ_SI_SJ_NS1D_6fusion15FusionCallbacksIS1H_NS1O_17LinearCombinationISI_fSI_fLNS_15FloatRoundStyleE2EEES1J_S1N_JEEENS4_5SM1004TMEM4LOAD26SM100_TMEM_LOAD_32dp32b32xENS4_13SM90_TMA_LOADENS11_INS12_ILi2ELi4ELi3EEES15_NSS_INS5_IJS16_S1L_EEENS5_IJS1L_SC_EEEEEEENS4_39AutoVectorizingCopyWithAssumedAlignmentILi128EEENS4_14SM90_TMA_STOREES23_S25_S25_EEEvvEEEEvNT_6ParamsE)
        /*0974*/ 	.short	0x0380
        /*0976*/ 	.short	0x0800


	//----- nvinfo : EIATTR_SW_WAR
	.align		4
.L_55:
        /*0978*/ 	.byte	0x04, 0x36
        /*097a*/ 	.short	(.L_57 - .L_56)
.L_56:
        /*097c*/ 	.word	0x00000008
.L_57:


//--------------------- .nv.callgraph             --------------------------
	.section	.nv.callgraph,"",@"SHT_CUDA_CALLGRAPH"
	.align	4
	.sectionentsize	8
	.align		4
        /*0000*/ 	.word	0x00000000
	.align		4
        /*0004*/ 	.word	0xffffffff
	.align		4
        /*0008*/ 	.word	index@(_ZN7cutlass13device_kernelINS_4gemm6kernel13GemmUniversalIN4cute5tupleIJiiiiEEENS1_10collective13CollectiveMmaINS1_35MainloopSm100TmaUmmaWarpSpecializedILi4ELi2ELi4ENS5_IJNS4_1CILi2EEENSA_ILi1EEESC_EEEEENS5_IJNSA_ILi256EEENSA_ILi64EEESG_EEENS_6half_tENS5_IJlSC_lEEESI_SJ_NS4_8TiledMMAINS4_8MMA_AtomIJNS4_26SM100_MMA_F16BF16_2x1SM_SSISI_SI_fLi256ELi64ELNS4_4UMMA5MajorE0ELSO_0ELNSN_7ScaleInE0ELSP_0EEEEEENS4_6LayoutINS5_IJSC_SC_SC_EEENS5_IJNSA_ILi0EEESU_SU_EEEEENS5_IJNS4_10UnderscoreESX_SX_EEEEENS4_18SM100_TMA_2SM_LOADENS4_14ComposedLayoutINS4_7SwizzleILi3ELi4ELi3EEENS4_18smem_ptr_flag_bitsILi16EEENSS_INS5_IJNSA_ILi8EEESG_EEENS5_IJSG_SC_EEEEEEEvNS4_8identityES10_S1A_vS1B_EENS_8epilogue10collective18CollectiveEpilogueINS1D_23Sm100TmaWarpSpecializedILi3ELi2ELi32ELb1ELb0EEEJNS5_IJNSA_ILi128EEESG_SG_EEENS5_IJNSS_IS1I_SC_EENSS_INSA_ILi32EEESC_EEEEESI_SJ_SI_SJ_NS1D_6fusion15FusionCallbacksIS1H_NS1O_17LinearCombinationISI_fSI_fLNS_15FloatRoundStyleE2EEES1J_S1N_JEEENS4_5SM1004TMEM4LOAD26SM100_TMEM_LOAD_32dp32b32xENS4_13SM90_TMA_LOADENS11_INS12_ILi2ELi4ELi3EEES15_NSS_INS5_IJS16_S1L_EEENS5_IJS1L_SC_EEEEEEENS4_39AutoVectorizingCopyWithAssumedAlignmentILi128EEENS4_14SM90_TMA_STOREES23_S25_S25_EEEvvEEEEvNT_6ParamsE)
	.align		4
        /*000c*/ 	.word	index@(__assertfail)
	.align		4
        /*0010*/ 	.word	0x00000000
	.align		4
        /*0014*/ 	.word	0xfffffffe
	.align		4
        /*0018*/ 	.word	0x00000000
	.align		4
        /*001c*/ 	.word	0xfffffffd
	.align		4
        /*0020*/ 	.word	0x00000000
	.align		4
        /*0024*/ 	.word	0xfffffffc


//--------------------- .nv.constant4             --------------------------
	.section	.nv.constant4,"a",@progbits
	.align	8
	.align		8
.nv.constant4:
        /*0000*/ 	.dword	__assertfail
	.align		8
        /*0008*/ 	.dword	__unnamed_1
	.align		8
        /*0010*/ 	.dword	__unnamed_2
	.align		8
        /*0018*/ 	.dword	_ZN39_INTERNAL_2e430b59_4_k_cu_02094173_68944cuda3std3__45__cpo5beginE
	.align		8
        /*0020*/ 	.dword	_ZN39_INTERNAL_2e430b59_4_k_cu_02094173_68944cuda3std3__45__cpo3endE
	.align		8
        /*0028*/ 	.dword	_ZN39_INTERNAL_2e430b59_4_k_cu_02094173_68944cuda3std3__45__cpo6cbeginE
	.align		8
        /*0030*/ 	.dword	_ZN39_INTERNAL_2e430b59_4_k_cu_02094173_68944cuda3std3__45__cpo4cendE
	.align		8
        /*0038*/ 	.dword	_ZN39_INTERNAL_2e430b59_4_k_cu_02094173_68944cuda3std3__441_GLOBAL__N__2e430b59_4_k_cu_02094173_68946ignoreE
	.align		8
        /*0040*/ 	.dword	_ZN39_INTERNAL_2e430b59_4_k_cu_02094173_68944cuda3std3__419piecewise_constructE
	.align		8
        /*0048*/ 	.dword	_ZN39_INTERNAL_2e430b59_4_k_cu_02094173_68944cuda3std3__48in_placeE
	.align		8
        /*0050*/ 	.dword	_ZN39_INTERNAL_2e430b59_4_k_cu_02094173_68944cuda3std6ranges3__45__cpo4swapE
	.align		8
        /*0058*/ 	.dword	_ZN39_INTERNAL_2e430b59_4_k_cu_02094173_68944cuda3std6ranges3__45__cpo9iter_moveE
	.align		8
        /*0060*/ 	.dword	_ZN39_INTERNAL_2e430b59_4_k_cu_02094173_68944cute7productE
	.align		8
        /*0068*/ 	.dword	_ZN39_INTERNAL_2e430b59_4_k_cu_02094173_68944cute1_E
	.align		8
        /*0070*/ 	.dword	$str$25
	.align		8
        /*0078*/ 	.dword	$str$26
	.align		8
        /*0080*/ 	.dword	$str$27
	.align		8
        /*0088*/ 	.dword	$str$28


//--------------------- .text._ZN7cutlass13device_kernelINS_4gemm6kernel13GemmUniversalIN4cute5tupleIJiiiiEEENS1_10collective13CollectiveMmaINS1_35MainloopSm100TmaUmmaWarpSpecializedILi4ELi2ELi4ENS5_IJNS4_1CILi2EEENSA_ILi1EEESC_EEEEENS5_IJNSA_ILi256EEENSA_ILi64EEESG_EEENS_6half_tENS5_IJlSC_lEEESI_SJ_NS4_8TiledMMAINS4_8MMA_AtomIJNS4_26SM100_MMA_F16BF16_2x1SM_SSISI_SI_fLi256ELi64ELNS4_4UMMA5MajorE0ELSO_0ELNSN_7ScaleInE0ELSP_0EEEEEENS4_6LayoutINS5_IJSC_SC_SC_EEENS5_IJNSA_ILi0EEESU_SU_EEEEENS5_IJNS4_10UnderscoreESX_SX_EEEEENS4_18SM100_TMA_2SM_LOADENS4_14ComposedLayoutINS4_7SwizzleILi3ELi4ELi3EEENS4_18smem_ptr_flag_bitsILi16EEENSS_INS5_IJNSA_ILi8EEESG_EEENS5_IJSG_SC_EEEEEEEvNS4_8identityES10_S1A_vS1B_EENS_8epilogue10collective18CollectiveEpilogueINS1D_23Sm100TmaWarpSpecializedILi3ELi2ELi32ELb1ELb0EEEJNS5_IJNSA_ILi128EEESG_SG_EEENS5_IJNSS_IS1I_SC_EENSS_INSA_ILi32EEESC_EEEEESI_SJ_SI_SJ_NS1D_6fusion15FusionCallbacksIS1H_NS1O_17LinearCombinationISI_fSI_fLNS_15FloatRoundStyleE2EEES1J_S1N_JEEENS4_5SM1004TMEM4LOAD26SM100_TMEM_LOAD_32dp32b32xENS4_13SM90_TMA_LOADENS11_INS12_ILi2ELi4ELi3EEES15_NSS_INS5_IJS16_S1L_EEENS5_IJS1L_SC_EEEEEEENS4_39AutoVectorizingCopyWithAssumedAlignmentILi128EEENS4_14SM90_TMA_STOREES23_S25_S25_EEEvvEEEEvNT_6ParamsE --------------------------
	.section	.text._ZN7cutlass13device_kernelINS_4gemm6kernel13GemmUniversalIN4cute5tupleIJiiiiEEENS1_10collective13CollectiveMmaINS1_35MainloopSm100TmaUmmaWarpSpecializedILi4ELi2ELi4ENS5_IJNS4_1CILi2EEENSA_ILi1EEESC_EEEEENS5_IJNSA_ILi256EEENSA_ILi64EEESG_EEENS_6half_tENS5_IJlSC_lEEESI_SJ_NS4_8TiledMMAINS4_8MMA_AtomIJNS4_26SM100_MMA_F16BF16_2x1SM_SSISI_SI_fLi256ELi64ELNS4_4UMMA5MajorE0ELSO_0ELNSN_7ScaleInE0ELSP_0EEEEEENS4_6LayoutINS5_IJSC_SC_SC_EEENS5_IJNSA_ILi0EEESU_SU_EEEEENS5_IJNS4_10UnderscoreESX_SX_EEEEENS4_18SM100_TMA_2SM_LOADENS4_14ComposedLayoutINS4_7SwizzleILi3ELi4ELi3EEENS4_18smem_ptr_flag_bitsILi16EEENSS_INS5_IJNSA_ILi8EEESG_EEENS5_IJSG_SC_EEEEEEEvNS4_8identityES10_S1A_vS1B_EENS_8epilogue10collective18CollectiveEpilogueINS1D_23Sm100TmaWarpSpecializedILi3ELi2ELi32ELb1ELb0EEEJNS5_IJNSA_ILi128EEESG_SG_EEENS5_IJNSS_IS1I_SC_EENSS_INSA_ILi32EEESC_EEEEESI_SJ_SI_SJ_NS1D_6fusion15FusionCallbacksIS1H_NS1O_17LinearCombinationISI_fSI_fLNS_15FloatRoundStyleE2EEES1J_S1N_JEEENS4_5SM1004TMEM4LOAD26SM100_TMEM_LOAD_32dp32b32xENS4_13SM90_TMA_LOADENS11_INS12_ILi2ELi4ELi3EEES15_NSS_INS5_IJS16_S1L_EEENS5_IJS1L_SC_EEEEEEENS4_39AutoVectorizingCopyWithAssumedAlignmentILi128EEENS4_14SM90_TMA_STOREES23_S25_S25_EEEvvEEEEvNT_6ParamsE,"ax",@progbits
	.align	128
.text._ZN7cutlass13device_kernelINS_4gemm6kernel13GemmUniversalIN4cute5tupleIJiiiiEEENS1_10collective13CollectiveMmaINS1_35MainloopSm100TmaUmmaWarpSpecializedILi4ELi2ELi4ENS5_IJNS4_1CILi2EEENSA_ILi1EEESC_EEEEENS5_IJNSA_ILi256EEENSA_ILi64EEESG_EEENS_6half_tENS5_IJlSC_lEEESI_SJ_NS4_8TiledMMAINS4_8MMA_AtomIJNS4_26SM100_MMA_F16BF16_2x1SM_SSISI_SI_fLi256ELi64ELNS4_4UMMA5MajorE0ELSO_0ELNSN_7ScaleInE0ELSP_0EEEEEENS4_6LayoutINS5_IJSC_SC_SC_EEENS5_IJNSA_ILi0EEESU_SU_EEEEENS5_IJNS4_10UnderscoreESX_SX_EEEEENS4_18SM100_TMA_2SM_LOADENS4_14ComposedLayoutINS4_7SwizzleILi3ELi4ELi3EEENS4_18smem_ptr_flag_bitsILi16EEENSS_INS5_IJNSA_ILi8EEESG_EEENS5_IJSG_SC_EEEEEEEvNS4_8identityES10_S1A_vS1B_EENS_8epilogue10collective18CollectiveEpilogueINS1D_23Sm100TmaWarpSpecializedILi3ELi2ELi32ELb1ELb0EEEJNS5_IJNSA_ILi128EEESG_SG_EEENS5_IJNSS_IS1I_SC_EENSS_INSA_ILi32EEESC_EEEEESI_SJ_SI_SJ_NS1D_6fusion15FusionCallbacksIS1H_NS1O_17LinearCombinationISI_fSI_fLNS_15FloatRoundStyleE2EEES1J_S1N_JEEENS4_5SM1004TMEM4LOAD26SM100_TMEM_LOAD_32dp32b32xENS4_13SM90_TMA_LOADENS11_INS12_ILi2ELi4ELi3EEES15_NSS_INS5_IJS16_S1L_EEENS5_IJS1L_SC_EEEEEEENS4_39AutoVectorizingCopyWithAssumedAlignmentILi128EEENS4_14SM90_TMA_STOREES23_S25_S25_EEEvvEEEEvNT_6ParamsE:
        .type           _ZN7cutlass13device_kernelINS_4gemm6kernel13GemmUniversalIN4cute5tupleIJiiiiEEENS1_10collective13CollectiveMmaINS1_35MainloopSm100TmaUmmaWarpSpecializedILi4ELi2ELi4ENS5_IJNS4_1CILi2EEENSA_ILi1EEESC_EEEEENS5_IJNSA_ILi256EEENSA_ILi64EEESG_EEENS_6half_tENS5_IJlSC_lEEESI_SJ_NS4_8TiledMMAINS4_8MMA_AtomIJNS4_26SM100_MMA_F16BF16_2x1SM_SSISI_SI_fLi256ELi64ELNS4_4UMMA5MajorE0ELSO_0ELNSN_7ScaleInE0ELSP_0EEEEEENS4_6LayoutINS5_IJSC_SC_SC_EEENS5_IJNSA_ILi0EEESU_SU_EEEEENS5_IJNS4_10UnderscoreESX_SX_EEEEENS4_18SM100_TMA_2SM_LOADENS4_14ComposedLayoutINS4_7SwizzleILi3ELi4ELi3EEENS4_18smem_ptr_flag_bitsILi16EEENSS_INS5_IJNSA_ILi8EEESG_EEENS5_IJSG_SC_EEEEEEEvNS4_8identityES10_S1A_vS1B_EENS_8epilogue10collective18CollectiveEpilogueINS1D_23Sm100TmaWarpSpecializedILi3ELi2ELi32ELb1ELb0EEEJNS5_IJNSA_ILi128EEESG_SG_EEENS5_IJNSS_IS1I_SC_EENSS_INSA_ILi32EEESC_EEEEESI_SJ_SI_SJ_NS1D_6fusion15FusionCallbacksIS1H_NS1O_17LinearCombinationISI_fSI_fLNS_15FloatRoundStyleE2EEES1J_S1N_JEEENS4_5SM1004TMEM4LOAD26SM100_TMEM_LOAD_32dp32b32xENS4_13SM90_TMA_LOADENS11_INS12_ILi2ELi4ELi3EEES15_NSS_INS5_IJS16_S1L_EEENS5_IJS1L_SC_EEEEEEENS4_39AutoVectorizingCopyWithAssumedAlignmentILi128EEENS4_14SM90_TMA_STOREES23_S25_S25_EEEvvEEEEvNT_6ParamsE,@function
        .size           _ZN7cutlass13device_kernelINS_4gemm6kernel13GemmUniversalIN4cute5tupleIJiiiiEEENS1_10collective13CollectiveMmaINS1_35MainloopSm100TmaUmmaWarpSpecializedILi4ELi2ELi4ENS5_IJNS4_1CILi2EEENSA_ILi1EEESC_EEEEENS5_IJNSA_ILi256EEENSA_ILi64EEESG_EEENS_6half_tENS5_IJlSC_lEEESI_SJ_NS4_8TiledMMAINS4_8MMA_AtomIJNS4_26SM100_MMA_F16BF16_2x1SM_SSISI_SI_fLi256ELi64ELNS4_4UMMA5MajorE0ELSO_0ELNSN_7ScaleInE0ELSP_0EEEEEENS4_6LayoutINS5_IJSC_SC_SC_EEENS5_IJNSA_ILi0EEESU_SU_EEEEENS5_IJNS4_10UnderscoreESX_SX_EEEEENS4_18SM100_TMA_2SM_LOADENS4_14ComposedLayoutINS4_7SwizzleILi3ELi4ELi3EEENS4_18smem_ptr_flag_bitsILi16EEENSS_INS5_IJNSA_ILi8EEESG_EEENS5_IJSG_SC_EEEEEEEvNS4_8identityES10_S1A_vS1B_EENS_8epilogue10collective18CollectiveEpilogueINS1D_23Sm100TmaWarpSpecializedILi3ELi2ELi32ELb1ELb0EEEJNS5_IJNSA_ILi128EEESG_SG_EEENS5_IJNSS_IS1I_SC_EENSS_INSA_ILi32EEESC_EEEEESI_SJ_SI_SJ_NS1D_6fusion15FusionCallbacksIS1H_NS1O_17LinearCombinationISI_fSI_fLNS_15FloatRoundStyleE2EEES1J_S1N_JEEENS4_5SM1004TMEM4LOAD26SM100_TMEM_LOAD_32dp32b32xENS4_13SM90_TMA_LOADENS11_INS12_ILi2ELi4ELi3EEES15_NSS_INS5_IJS16_S1L_EEENS5_IJS1L_SC_EEEEEEENS4_39AutoVectorizingCopyWithAssumedAlignmentILi128EEENS4_14SM90_TMA_STOREES23_S25_S25_EEEvvEEEEvNT_6ParamsE,(.L_x_175 - _ZN7cutlass13device_kernelINS_4gemm6kernel13GemmUniversalIN4cute5tupleIJiiiiEEENS1_10collective13CollectiveMmaINS1_35MainloopSm100TmaUmmaWarpSpecializedILi4ELi2ELi4ENS5_IJNS4_1CILi2EEENSA_ILi1EEESC_EEEEENS5_IJNSA_ILi256EEENSA_ILi64EEESG_EEENS_6half_tENS5_IJlSC_lEEESI_SJ_NS4_8TiledMMAINS4_8MMA_AtomIJNS4_26SM100_MMA_F16BF16_2x1SM_SSISI_SI_fLi256ELi64ELNS4_4UMMA5MajorE0ELSO_0ELNSN_7ScaleInE0ELSP_0EEEEEENS4_6LayoutINS5_IJSC_SC_SC_EEENS5_IJNSA_ILi0EEESU_SU_EEEEENS5_IJNS4_10UnderscoreESX_SX_EEEEENS4_18SM100_TMA_2SM_LOADENS4_14ComposedLayoutINS4_7SwizzleILi3ELi4ELi3EEENS4_18smem_ptr_flag_bitsILi16EEENSS_INS5_IJNSA_ILi8EEESG_EEENS5_IJSG_SC_EEEEEEEvNS4_8identityES10_S1A_vS1B_EENS_8epilogue10collective18CollectiveEpilogueINS1D_23Sm100TmaWarpSpecializedILi3ELi2ELi32ELb1ELb0EEEJNS5_IJNSA_ILi128EEESG_SG_EEENS5_IJNSS_IS1I_SC_EENSS_INSA_ILi32EEESC_EEEEESI_SJ_SI_SJ_NS1D_6fusion15FusionCallbacksIS1H_NS1O_17LinearCombinationISI_fSI_fLNS_15FloatRoundStyleE2EEES1J_S1N_JEEENS4_5SM1004TMEM4LOAD26SM100_TMEM_LOAD_32dp32b32xENS4_13SM90_TMA_LOADENS11_INS12_ILi2ELi4ELi3EEES15_NSS_INS5_IJS16_S1L_EEENS5_IJS1L_SC_EEEEEEENS4_39AutoVectorizingCopyWithAssumedAlignmentILi128EEENS4_14SM90_TMA_STOREES23_S25_S25_EEEvvEEEEvNT_6ParamsE)
        .other          _ZN7cutlass13device_kernelINS_4gemm6kernel13GemmUniversalIN4cute5tupleIJiiiiEEENS1_10collective13CollectiveMmaINS1_35MainloopSm100TmaUmmaWarpSpecializedILi4ELi2ELi4ENS5_IJNS4_1CILi2EEENSA_ILi1EEESC_EEEEENS5_IJNSA_ILi256EEENSA_ILi64EEESG_EEENS_6half_tENS5_IJlSC_lEEESI_SJ_NS4_8TiledMMAINS4_8MMA_AtomIJNS4_26SM100_MMA_F16BF16_2x1SM_SSISI_SI_fLi256ELi64ELNS4_4UMMA5MajorE0ELSO_0ELNSN_7ScaleInE0ELSP_0EEEEEENS4_6LayoutINS5_IJSC_SC_SC_EEENS5_IJNSA_ILi0EEESU_SU_EEEEENS5_IJNS4_10UnderscoreESX_SX_EEEEENS4_18SM100_TMA_2SM_LOADENS4_14ComposedLayoutINS4_7SwizzleILi3ELi4ELi3EEENS4_18smem_ptr_flag_bitsILi16EEENSS_INS5_IJNSA_ILi8EEESG_EEENS5_IJSG_SC_EEEEEEEvNS4_8identityES10_S1A_vS1B_EENS_8epilogue10collective18CollectiveEpilogueINS1D_23Sm100TmaWarpSpecializedILi3ELi2ELi32ELb1ELb0EEEJNS5_IJNSA_ILi128EEESG_SG_EEENS5_IJNSS_IS1I_SC_EENSS_INSA_ILi32EEESC_EEEEESI_SJ_SI_SJ_NS1D_6fusion15FusionCallbacksIS1H_NS1O_17LinearCombinationISI_fSI_fLNS_15FloatRoundStyleE2EEES1J_S1N_JEEENS4_5SM1004TMEM4LOAD26SM100_TMEM_LOAD_32dp32b32xENS4_13SM90_TMA_LOADENS11_INS12_ILi2ELi4ELi3EEES15_NSS_INS5_IJS16_S1L_EEENS5_IJS1L_SC_EEEEEEENS4_39AutoVectorizingCopyWithAssumedAlignmentILi128EEENS4_14SM90_TMA_STOREES23_S25_S25_EEEvvEEEEvNT_6ParamsE,@"STO_CUDA_ENTRY STV_DEFAULT"
_ZN7cutlass13device_kernelINS_4gemm6kernel13GemmUniversalIN4cute5tupleIJiiiiEEENS1_10collective13CollectiveMmaINS1_35MainloopSm100TmaUmmaWarpSpecializedILi4ELi2ELi4ENS5_IJNS4_1CILi2EEENSA_ILi1EEESC_EEEEENS5_IJNSA_ILi256EEENSA_ILi64EEESG_EEENS_6half_tENS5_IJlSC_lEEESI_SJ_NS4_8TiledMMAINS4_8MMA_AtomIJNS4_26SM100_MMA_F16BF16_2x1SM_SSISI_SI_fLi256ELi64ELNS4_4UMMA5MajorE0ELSO_0ELNSN_7ScaleInE0ELSP_0EEEEEENS4_6LayoutINS5_IJSC_SC_SC_EEENS5_IJNSA_ILi0EEESU_SU_EEEEENS5_IJNS4_10UnderscoreESX_SX_EEEEENS4_18SM100_TMA_2SM_LOADENS4_14ComposedLayoutINS4_7SwizzleILi3ELi4ELi3EEENS4_18smem_ptr_flag_bitsILi16EEENSS_INS5_IJNSA_ILi8EEESG_EEENS5_IJSG_SC_EEEEEEEvNS4_8identityES10_S1A_vS1B_EENS_8epilogue10collective18CollectiveEpilogueINS1D_23Sm100TmaWarpSpecializedILi3ELi2ELi32ELb1ELb0EEEJNS5_IJNSA_ILi128EEESG_SG_EEENS5_IJNSS_IS1I_SC_EENSS_INSA_ILi32EEESC_EEEEESI_SJ_SI_SJ_NS1D_6fusion15FusionCallbacksIS1H_NS1O_17LinearCombinationISI_fSI_fLNS_15FloatRoundStyleE2EEES1J_S1N_JEEENS4_5SM1004TMEM4LOAD26SM100_TMEM_LOAD_32dp32b32xENS4_13SM90_TMA_LOADENS11_INS12_ILi2ELi4ELi3EEES15_NSS_INS5_IJS16_S1L_EEENS5_IJS1L_SC_EEEEEEENS4_39AutoVectorizingCopyWithAssumedAlignmentILi128EEENS4_14SM90_TMA_STOREES23_S25_S25_EEEvvEEEEvNT_6ParamsE:
[----:B------:R-:W1:Y:S01]  /*0000*/  LDC R1, c[0x0][0x37c] ;  /* 0x0000df00ff017b82 */ /* 0x000e620000000800 */
[----:B------:R-:W2:Y:S01]  /*0010*/  S2R R97, SR_TID.X ;  /* 0x0000000000617919 */ /* 0x000ea20000002100 */
[----:B------:R-:W3:Y:S06]  /*0020*/  LDCU.64 UR6, c[0x0][0x890] ;  /* 0x00011200ff0677ac */ /* 0x000eec0008000a00 */
[----:B------:R-:W4:Y:S01]  /*0030*/  S2UR UR37, SR_CgaCtaId ;  /* 0x00000000002579c3 */ /* 0x000f220000008800 */
[----:B------:R-:W-:Y:S02]  /*0040*/  PRMT R92, RZ, 0x7610, R92 ;  /* 0x00007610ff5c7816 */ /* 0x000fe4000000005c */
[----:B------:R-:W-:Y:S01]  /*0050*/  ELECT P1, URZ, PT ;  /* 0x0000000000ff782f */ /* 0x000fe20003820000 */
[----:B------:R-:W1:Y:S01]  /*0060*/  LDCU.64 UR46, c[0x0][0x358] ;  /* 0x00006b00ff2e77ac */ /* 0x000e620008000a00 */
[----:B---3--:R-:W-:-:S04]  /*0070*/  UISETP.NE.U32.AND UP0, UPT, UR6, URZ, UPT ;  /* 0x000000ff0600728c */ /* 0x008fc8000bf05070 */
[----:B------:R-:W-:Y:S02]  /*0080*/  UISETP.NE.AND.EX UP0, UPT, UR7, URZ, UPT, UP0 ;  /* 0x000000ff0700728c */ /* 0x000fe4000bf05300 */
[----:B----4-:R-:W-:Y:S02]  /*0090*/  ULOP3.LUT UR5, UR37, 0x1, URZ, 0xc0, !UPT ;  /* 0x0000000125057892 */ /* 0x010fe4000f8ec0ff */
[----:B------:R-:W-:Y:S01]  /*00a0*/  ULOP3.LUT UR4, UR37, 0x1, URZ, 0x3c, !UPT ;  /* 0x0000000125047892 */ /* 0x000fe2000f8e3cff */
[----:B--2---:R-:W-:-:S05]  /*00b0*/  SHF.R.U32.HI R96, RZ, 0x5, R97 ;  /* 0x00000005ff607819 */ /* 0x004fca0000011661 */
[----:B------:R-:W2:Y:S02]  /*00c0*/  SHFL.IDX PT, R0, R96, RZ, 0x1f ;  /* 0x00001fff60007589 */ /* 0x000ea400000e0000 */
[----:B--2---:R-:W-:Y:S01]  /*00d0*/  R2UR UR10, R0 ;  /* 0x00000000000a72ca */ /* 0x004fe200000e0000 */
[----:B-1----:R-:W-:-:S14]  /*00e0*/  BRA.U UP0, `(.L_x_0) ;  /* 0x00000001002c7547 */ /* 0x002fdc000b800000 */
[----:B------:R-:W1:Y:S02]  /*00f0*/  LDCU.64 UR8, c[0x0][0x888] ;  /* 0x00011100ff0877ac */ /* 0x000e640008000a00 */
[----:B-1----:R-:W-:-:S04]  /*0100*/  UISETP.NE.U32.AND UP0, UPT, UR8, URZ, UPT ;  /* 0x000000ff0800728c */ /* 0x002fc8000bf05070 */
[----:B------:R-:W-:-:S09]  /*0110*/  UISETP.NE.AND.EX UP0, UPT, UR9, URZ, UPT, UP0 ;  /* 0x000000ff0900728c */ /* 0x000fd2000bf05300 */
[----:B------:R-:W-:Y:S05]  /*0120*/  BRA.U !UP0, `(.L_x_1) ;  /* 0x0000000108107547 */ /* 0x000fea000b800000 */
[----:B------:R-:W1:Y:S02]  /*0130*/  LDC.64 R2, c[0x0][0x888] ;  /* 0x00022200ff027b82 */ /* 0x000e640000000a00 */
[----:B-1----:R1:W5:Y:S01]  /*0140*/  LDG.E R49, desc[UR46][R2.64] ;  /* 0x0000002e02317981 */ /* 0x002362000c1e1900 */
[----:B------:R-:W-:Y:S01]  /*0150*/  HFMA2 R92, -RZ, RZ, 0, 5.9604644775390625e-08 ;  /* 0x00000001ff5c7431 */ /* 0x000fe200000001ff */
[----:B------:R-:W-:Y:S05]  /*0160*/  BRA `(.L_x_0) ;  /* 0x00000000000c7947 */ /* 0x000fea0003800000 */
.L_x_1:
[----:B------:R-:W1:Y:S01]  /*0170*/  LDCU UR8, c[0x0][0x880] ;  /* 0x00011000ff0877ac */ /* 0x000e620008000800 */
[----:B------:R-:W-:Y:S01]  /*0180*/  HFMA2 R92, -RZ, RZ, 0, 5.9604644775390625e-08 ;  /* 0x00000001ff5c7431 */ /* 0x000fe200000001ff */
[----:B-1----:R-:W-:-:S07]  /*0190*/  MOV R49, UR8 ;  /* 0x0000000800317c02 */ /* 0x002fce0008000f00 */
.L_x_0:
[----:B------:R-:W2:Y:S02]  /*01a0*/  LDCU.64 UR8, c[0x0][0x8b0] ;  /* 0x00011600ff0877ac */ /* 0x000ea40008000a00 */
[----:B--2---:R-:W-:-:S04]  /*01b0*/  UISETP.NE.U32.AND UP0, UPT, UR8, URZ, UPT ;  /* 0x000000ff0800728c */ /* 0x004fc8000bf05070 */
[----:B------:R-:W-:-:S09]  /*01c0*/  UISETP.NE.AND.EX UP0, UPT, UR9, URZ, UPT, UP0 ;  /* 0x000000ff0900728c */ /* 0x000fd2000bf05300 */
[----:B------:R-:W-:Y:S05]  /*01d0*/  BRA.U UP0, `(.L_x_2) ;  /* 0x0000000100247547 */ /* 0x000fea000b800000 */
[----:B------:R-:W2:Y:S02]  /*01e0*/  LDCU.64 UR8, c[0x0][0x8a8] ;  /* 0x00011500ff0877ac */ /* 0x000ea40008000a00 */
[----:B--2---:R-:W-:-:S04]  /*01f0*/  UISETP.NE.U32.AND UP0, UPT, UR8, URZ, UPT ;  /* 0x000000ff0800728c */ /* 0x004fc8000bf05070 */
[----:B------:R-:W-:-:S09]  /*0200*/  UISETP.NE.AND.EX UP0, UPT, UR9, URZ, UPT, UP0 ;  /* 0x000000ff0900728c */ /* 0x000fd2000bf05300 */
[----:B------:R-:W-:Y:S05]  /*0210*/  BRA.U !UP0, `(.L_x_3) ;  /* 0x00000001080c7547 */ /* 0x000fea000b800000 */
[----:B-1----:R-:W1:Y:S02]  /*0220*/  LDC.64 R2, c[0x0][0x8a8] ;  /* 0x00022a00ff027b82 */ /* 0x002e640000000a00 */
[----:B-1----:R2:W5:Y:S01]  /*0230*/  LDG.E R47, desc[UR46][R2.64] ;  /* 0x0000002e022f7981 */ /* 0x002562000c1e1900 */
[----:B------:R-:W-:Y:S05]  /*0240*/  BRA `(.L_x_2) ;  /* 0x0000000000087947 */ /* 0x000fea0003800000 */
.L_x_3:
[----:B------:R-:W2:Y:S02]  /*0250*/  LDCU UR8, c[0x0][0x8a0] ;  /* 0x00011400ff0877ac */ /* 0x000ea40008000800 */
[----:B--2---:R-:W-:Y:S02]  /*0260*/  MOV R47, UR8 ;  /* 0x00000008002f7c02 */ /* 0x004fe40008000f00 */
.L_x_2:
[----:B------:R-:W-:Y:S01]  /*0270*/  IMAD.U32 R0, RZ, RZ, UR10 ;  /* 0x0000000aff007e24 */ /* 0x000fe2000f8e00ff */
[----:B------:R-:W-:Y:S04]  /*0280*/  BSSY.RECONVERGENT B0, `(.L_x_4) ;  /* 0x000000c000007945 */ /* 0x000fe80003800200 */
[C---:B------:R-:W-:Y:S02]  /*0290*/  ISETP.NE.OR P2, PT, R0.reuse, 0x1, !P1 ;  /* 0x000000010000780c */ /* 0x040fe40004f45670 */
[----:B------:R-:W-:-:S11]  /*02a0*/  ISETP.NE.OR P0, PT, R0, 0x3, !P1 ;  /* 0x000000030000780c */ /* 0x000fd60004f05670 */
[----:B------:R-:W-:Y:S05]  /*02b0*/  @P2 BRA `(.L_x_5) ;  /* 0x0000000000202947 */ /* 0x000fea0003800000 */
[----:B------:R-:W3:Y:S02]  /*02c0*/  LDCU.64 UR8, c[0x0][0x348] ;  /* 0x00006900ff0877ac */ /* 0x000ee40008000a00 */
[----:B---3--:R-:W-:Y:S02]  /*02d0*/  UIADD3 UR12, UP1, UPT, UR8, 0x80, URZ ;  /* 0x00000080080c7890 */ /* 0x008fe4000ff3e0ff */
[----:B------:R-:W-:Y:S02]  /*02e0*/  UIADD3 UR8, UP0, UPT, UR8, 0x180, URZ ;  /* 0x0000018008087890 */ /* 0x000fe4000ff1e0ff */
[----:B------:R-:W-:Y:S02]  /*02f0*/  UIADD3.X UR13, UPT, UPT, URZ, UR9, URZ, UP1, !UPT ;  /* 0x00000009ff0d7290 */ /* 0x000fe40008ffe4ff */
[----:B------:R-:W-:-:S07]  /*0300*/  UIADD3.X UR9, UPT, UPT, URZ, UR9, URZ, UP0, !UPT ;  /* 0x00000009ff097290 */ /* 0x000fce00087fe4ff */
[----:B------:R3:W-:Y:S02]  /*0310*/  UTMACCTL.PF [UR12] ;  /* 0x000000000c0079b9 */ /* 0x0007e40008040000 */
[----:B------:R3:W-:Y:S02]  /*0320*/  UTMACCTL.PF [UR8] ;  /* 0x00000000080079b9 */ /* 0x0007e40008040000 */
[----:B---3--:R-:W-:Y:S01]  /*0330*/  NOP ;  /* 0x0000000000007918 */ /* 0x008fe20000000000 */
.L_x_5:
[----:B------:R-:W-:Y:S05]  /*0340*/  BSYNC.RECONVERGENT B0 ;  /* 0x0000000000007941 */ /* 0x000fea0003800200 */
.L_x_4:
[----:B------:R-:W-:Y:S04]  /*0350*/  BSSY.RECONVERGENT B0, `(.L_x_6) ;  /* 0x000000a000007945 */ /* 0x000fe80003800200 */
        /* <DEDUP_REMOVED lines=9> */
.L_x_7:
[----:B------:R-:W-:Y:S05]  /*03f0*/  BSYNC.RECONVERGENT B0 ;  /* 0x0000000000007941 */ /* 0x000fea0003800200 */
.L_x_6:
[----:B------:R-:W3:Y:S01]  /*0400*/  LDCU.64 UR8, c[0x0][0x888] ;  /* 0x00011100ff0877ac */ /* 0x000ee20008000a00 */
[----:B------:R-:W-:Y:S02]  /*0410*/  UISETP.EQ.U32.AND UP1, UPT, UR6, URZ, UPT ;  /* 0x000000ff0600728c */ /* 0x000fe4000bf22070 */
[----:B------:R-:W-:Y:S02]  /*0420*/  UPLOP3.LUT UP5, UPT, UPT, UPT, UPT, 0x80, 0x8 ;  /* 0x000000000008789c */ /* 0x000fe40003faf070 */
[----:B---3--:R-:W-:-:S04]  /*0430*/  UISETP.NE.U32.AND UP0, UPT, UR8, URZ, UPT ;  /* 0x000000ff0800728c */ /* 0x008fc8000bf05070 */
[----:B------:R-:W-:-:S04]  /*0440*/  UISETP.NE.AND.EX UP0, UPT, UR9, URZ, UPT, UP0 ;  /* 0x000000ff0900728c */ /* 0x000fc8000bf05300 */
[----:B------:R-:W-:-:S04]  /*0450*/  UISETP.EQ.OR.EX UP2, UPT, UR7, URZ, !UP0, UP1 ;  /* 0x000000ff0700728c */ /* 0x000fc8000c742710 */
[----:B------:R-:W-:-:S05]  /*0460*/  UP2UR UR53, UPR, URZ, 0x4 ;  /* 0x00000004ff357883 */ /* 0x000fca0008000000 */
[----:B------:R-:W-:Y:S07]  /*0470*/  BRA.U !UP2, `(.L_x_8) ;  /* 0x000000010a207547 */ /* 0x000fee000b800000 */
[----:B------:R-:W-:Y:S01]  /*0480*/  UISETP.NE.U32.AND UP2, UPT, UR6, URZ, UPT ;  /* 0x000000ff0600728c */ /* 0x000fe2000bf45070 */
[----:B-----5:R-:W-:Y:S01]  /*0490*/  FSETP.NEU.AND P0, PT, R49, RZ, PT ;  /* 0x000000ff3100720b */ /* 0x020fe20003f0d000 */
[----:B------:R-:W-:Y:S02]  /*04a0*/  USEL UR6, URZ, 0xffffffff, UP0 ;  /* 0xffffffffff067887 */ /* 0x000fe40008000000 */
[----:B------:R-:W-:-:S10]  /*04b0*/  UISETP.NE.AND.EX UP2, UPT, UR7, URZ, UPT, UP2 ;  /* 0x000000ff0700728c */ /* 0x000fd4000bf45320 */
[----:B------:R-:W-:Y:S01]  /*04c0*/  VOTEU.ANY UP1, P0 ;  /* 0x0000000000ff7886 */ /* 0x000fe20000020100 */
[----:B------:R-:W-:-:S04]  /*04d0*/  @!UP2 USEL UR6, URZ, 0xffffffff, UP1 ;  /* 0xffffffffff06a887 */ /* 0x000fc80008800000 */
[----:B------:R-:W-:-:S04]  /*04e0*/  ULOP3.LUT UR6, UR6, 0x1, URZ, 0xc0, !UPT ;  /* 0x0000000106067892 */ /* 0x000fc8000f8ec0ff */
[----:B------:R-:W-:-:S11]  /*04f0*/  UISETP.NE.U32.AND UP5, UPT, UR6, 0x1, UPT ;  /* 0x000000010600788c */ /* 0x000fd6000bfa5070 */
.L_x_8:
[----:B------:R-:W3:Y:S01]  /*0500*/  SHFL.IDX PT, R0, R96, RZ, 0x1f ;  /* 0x00001fff60007589 */ /* 0x000ee200000e0000 */
[----:B------:R-:W-:-:S04]  /*0510*/  UISETP.NE.AND UP1, UPT, UR10, 0x2, UPT ;  /* 0x000000020a00788c */ /* 0x000fc8000bf25270 */
[----:B------:R-:W-:Y:S02]  /*0520*/  UISETP.EQ.AND UP2, UPT, UR5, URZ, !UP1 ;  /* 0x000000ff0500728c */ /* 0x000fe4000cf42270 */
[----:B------:R-:W-:-:S04]  /*0530*/  USEL UR7, URZ, 0x1, UP1 ;  /* 0x00000001ff077887 */ /* 0x000fc80008800000 */
[----:B------:R-:W-:Y:S02]  /*0540*/  PLOP3.LUT P5, PT, P1, PT, UP2, 0x80, 0x8 ;  /* 0x000000000008781c */ /* 0x000fe40000faf028 */
[----:B---3--:R-:W-:-:S13]  /*0550*/  ISETP.NE.AND P0, PT, R0, RZ, PT ;  /* 0x000000ff0000720c */ /* 0x008fda0003f05270 */
[----:B------:R-:W-:Y:S05]  /*0560*/  @P0 BRA `(.L_x_9) ;  /* 0x0000000000440947 */ /* 0x000fea0003800000 */
[----:B------:R-:W-:Y:S01]  /*0570*/  UMOV UR8, 0x400 ;  /* 0x0000040000087882 */ /* 0x000fe20000000000 */
[----:B------:R-:W-:Y:S01]  /*0580*/  UMOV UR6, 0x1 ;  /* 0x0000000100067882 */ /* 0x000fe20000000000 */
[----:B------:R-:W-:Y:S02]  /*0590*/  ULEA UR8, UR37, UR8, 0x18 ;  /* 0x0000000825087291 */ /* 0x000fe4000f8ec0ff */
[----:B------:R-:W-:-:S04]  /*05a0*/  UIADD3 UR12, UPT, UPT, -UR6, 0x100000, URZ ;  /* 0x00100000060c7890 */ /* 0x000fc8000fffe1ff */
[----:B------:R-:W-:Y:S02]  /*05b0*/  USHF.L.U32 UR13, UR12, 0xb, URZ ;  /* 0x0000000b0c0d7899 */ /* 0x000fe400080006ff */
[----:B------:R-:W-:Y:S01]  /*05c0*/  USHF.L.U32 UR12, UR12, 0x1, URZ ;  /* 0x000000010c0c7899 */ /* 0x000fe200080006ff */
[----:B------:R-:W-:Y:S01]  /*05d0*/  ELECT P0, URZ, PT ;  /* 0x0000000000ff782f */ /* 0x000fe20003800000 */
[----:B------:R-:W3:Y:S10]  /*05e0*/  FENCE.VIEW.ASYNC.S ;  /* 0x00000000000073c6 */ /* 0x000ef40000000000 */
[----:B---3--:R3:W4:Y:S01]  /*05f0*/  SYNCS.EXCH.64 URZ, [UR8], UR12 ;  /* 0x0000000c08ff75b2 */ /* 0x0087220008000100 */
[----:B------:R3:W1:Y:S01]  /*0600*/  SYNCS.EXCH.64 URZ, [UR8+0x20], UR12 ;  /* 0x0000200c08ff75b2 */ /* 0x0006620008000100 */
[----:B------:R3:W1:Y:S01]  /*0610*/  SYNCS.EXCH.64 URZ, [UR8+0x8], UR12 ;  /* 0x0000080c08ff75b2 */ /* 0x0006620008000100 */
[----:B------:R3:W1:Y:S01]  /*0620*/  SYNCS.EXCH.64 URZ, [UR8+0x28], UR12 ;  /* 0x0000280c08ff75b2 */ /* 0x0006620008000100 */
[----:B------:R3:W1:Y:S01]  /*0630*/  SYNCS.EXCH.64 URZ, [UR8+0x10], UR12 ;  /* 0x0000100c08ff75b2 */ /* 0x0006620008000100 */
[----:B------:R3:W1:Y:S01]  /*0640*/  SYNCS.EXCH.64 URZ, [UR8+0x30], UR12 ;  /* 0x0000300c08ff75b2 */ /* 0x0006620008000100 */
[----:B------:R3:W1:Y:S01]  /*0650*/  SYNCS.EXCH.64 URZ, [UR8+0x18], UR12 ;  /* 0x0000180c08ff75b2 */ /* 0x0006620008000100 */
[----:B------:R3:W1:Y:S01]  /*0660*/  SYNCS.EXCH.64 URZ, [UR8+0x38], UR12 ;  /* 0x0000380c08ff75b2 */ /* 0x0006620008000100 */
[----:B------:R-:W-:Y:S01]  /*0670*/  NOP ;  /* 0x0000000000007918 */ /* 0x000fe20000000000 */
.L_x_9:
[----:B------:R-:W2:Y:S01]  /*0680*/  SHFL.IDX PT, R0, R96, RZ, 0x1f ;  /* 0x00001fff60007589 */ /* 0x000ea200000e0000 */
[----:B------:R-:W-:Y:S01]  /*0690*/  NOP ;  /* 0x0000000000007918 */ /* 0x000fe20000000000 */
[----:B--2---:R-:W-:-:S13]  /*06a0*/  ISETP.NE.AND P0, PT, R0, 0x1, PT ;  /* 0x000000010000780c */ /* 0x004fda0003f05270 */
[----:B------:R-:W-:Y:S05]  /*06b0*/  @P0 BRA `(.L_x_10) ;  /* 0x00000000004c0947 */ /* 0x000fea0003800000 */
[----:B------:R-:W-:Y:S01]  /*06c0*/  UMOV UR9, 0x400 ;  /* 0x0000040000097882 */ /* 0x000fe20000000000 */
[----:B---3--:R-:W-:Y:S01]  /*06d0*/  UMOV UR8, 0x20 ;  /* 0x0000002000087882 */ /* 0x008fe20000000000 */
[----:B------:R-:W-:Y:S01]  /*06e0*/  UMOV UR6, 0x80 ;  /* 0x0000008000067882 */ /* 0x000fe20000000000 */
[----:B------:R-:W-:Y:S02]  /*06f0*/  ULEA UR9, UR37, UR9, 0x18 ;  /* 0x0000000925097291 */ /* 0x000fe4000f8ec0ff */
[----:B------:R-:W-:-:S04]  /*0700*/  UIADD3 UR12, UPT, UPT, -UR8, 0x100000, URZ ;  /* 0x00100000080c7890 */ /* 0x000fc8000fffe1ff */
[----:B------:R-:W-:Y:S02]  /*0710*/  USHF.L.U32 UR13, UR12, 0xb, URZ ;  /* 0x0000000b0c0d7899 */ /* 0x000fe400080006ff */
[----:B------:R-:W-:Y:S02]  /*0720*/  USHF.L.U32 UR12, UR12, 0x1, URZ ;  /* 0x000000010c0c7899 */ /* 0x000fe400080006ff */
[----:B------:R-:W-:-:S04]  /*0730*/  UIADD3 UR14, UPT, UPT, -UR6, 0x100000, URZ ;  /* 0x00100000060e7890 */ /* 0x000fc8000fffe1ff */
[----:B------:R-:W-:Y:S02]  /*0740*/  USHF.L.U32 UR15, UR14, 0xb, URZ ;  /* 0x0000000b0e0f7899 */ /* 0x000fe400080006ff */
[----:B------:R-:W-:Y:S01]  /*0750*/  USHF.L.U32 UR14, UR14, 0x1, URZ ;  /* 0x000000010e0e7899 */ /* 0x000fe200080006ff */
[----:B------:R-:W-:Y:S01]  /*0760*/  ELECT P0, URZ, PT ;  /* 0x0000000000ff782f */ /* 0x000fe20003800000 */
[----:B------:R-:W2:Y:S02]  /*0770*/  FENCE.VIEW.ASYNC.S ;  /* 0x00000000000073c6 */ /* 0x000ea40000000000 */
[----:B--2---:R2:W3:Y:S08]  /*0780*/  SYNCS.EXCH.64 URZ, [UR9+0x40], UR12 ;  /* 0x0000400c09ff75b2 */ /* 0x0044f00008000100 */
[----:B------:R2:W1:Y:S01]  /*0790*/  SYNCS.EXCH.64 URZ, [UR9+0x58], UR14 ;  /* 0x0000580e09ff75b2 */ /* 0x0004620008000100 */
[----:B------:R2:W1:Y:S01]  /*07a0*/  SYNCS.EXCH.64 URZ, [UR9+0x48], UR12 ;  /* 0x0000480c09ff75b2 */ /* 0x0004620008000100 */
[----:B------:R2:W1:Y:S01]  /*07b0*/  SYNCS.EXCH.64 URZ, [UR9+0x60], UR14 ;  /* 0x0000600e09ff75b2 */ /* 0x0004620008000100 */
[----:B------:R2:W1:Y:S01]  /*07c0*/  SYNCS.EXCH.64 URZ, [UR9+0x50], UR12 ;  /* 0x0000500c09ff75b2 */ /* 0x0004620008000100 */
[----:B------:R2:W1:Y:S01]  /*07d0*/  SYNCS.EXCH.64 URZ, [UR9+0x68], UR14 ;  /* 0x0000680e09ff75b2 */ /* 0x0004620008000100 */
[----:B------:R-:W-:Y:S01]  /*07e0*/  NOP ;  /* 0x0000000000007918 */ /* 0x000fe20000000000 */
.L_x_10:
[----:B------:R-:W4:Y:S01]  /*07f0*/  SHFL.IDX PT, R0, R96, RZ, 0x1f ;  /* 0x00001fff60007589 */ /* 0x000f2200000e0000 */
[----:B------:R-:W-:Y:S01]  /*0800*/  NOP ;  /* 0x0000000000007918 */ /* 0x000fe20000000000 */
[----:B----4-:R-:W-:-:S13]  /*0810*/  ISETP.NE.AND P0, PT, R0, 0x3, PT ;  /* 0x000000030000780c */ /* 0x010fda0003f05270 */
[----:B------:R-:W-:Y:S05]  /*0820*/  @P0 BRA `(.L_x_11) ;  /* 0x00000000002c0947 */ /* 0x000fea0003800000 */
[----:B---3--:R-:W-:Y:S01]  /*0830*/  UMOV UR8, 0x400 ;  /* 0x0000040000087882 */ /* 0x008fe20000000000 */
[----:B------:R-:W-:Y:S01]  /*0840*/  UMOV UR6, 0x20 ;  /* 0x0000002000067882 */ /* 0x000fe20000000000 */
[----:B------:R-:W-:Y:S02]  /*0850*/  ULEA UR8, UR37, UR8, 0x18 ;  /* 0x0000000825087291 */ /* 0x000fe4000f8ec0ff */
[----:B--2---:R-:W-:-:S04]  /*0860*/  UIADD3 UR12, UPT, UPT, -UR6, 0x100000, URZ ;  /* 0x00100000060c7890 */ /* 0x004fc8000fffe1ff */
[----:B------:R-:W-:Y:S02]  /*0870*/  USHF.L.U32 UR13, UR12, 0xb, URZ ;  /* 0x0000000b0c0d7899 */ /* 0x000fe400080006ff */
[----:B------:R-:W-:Y:S01]  /*0880*/  USHF.L.U32 UR12, UR12, 0x1, URZ ;  /* 0x000000010c0c7899 */ /* 0x000fe200080006ff */
[----:B------:R-:W-:Y:S01]  /*0890*/  ELECT P0, URZ, PT ;  /* 0x0000000000ff782f */ /* 0x000fe20003800000 */
[----:B------:R-:W2:Y:S10]  /*08a0*/  FENCE.VIEW.ASYNC.S ;  /* 0x00000000000073c6 */ /* 0x000eb40000000000 */
[----:B--2---:R4:W2:Y:S01]  /*08b0*/  SYNCS.EXCH.64 URZ, [UR8+0x70], UR12 ;  /* 0x0000700c08ff75b2 */ /* 0x0048a20008000100 */
[----:B------:R4:W3:Y:S02]  /*08c0*/  SYNCS.EXCH.64 URZ, [UR8+0x78], UR12 ;  /* 0x0000780c08ff75b2 */ /* 0x0008e40008000100 */
[----:B----4-:R-:W-:Y:S01]  /*08d0*/  NOP ;  /* 0x0000000000007918 */ /* 0x010fe20000000000 */
.L_x_11:
[----:B------:R-:W4:Y:S01]  /*08e0*/  SHFL.IDX PT, R0, R96, RZ, 0x1f ;  /* 0x00001fff60007589 */ /* 0x000f2200000e0000 */
[----:B------:R-:W-:Y:S01]  /*08f0*/  NOP ;  /* 0x0000000000007918 */ /* 0x000fe20000000000 */
[----:B----4-:R-:W-:-:S13]  /*0900*/  ISETP.NE.AND P0, PT, R0, 0x4, PT ;  /* 0x000000040000780c */ /* 0x010fda0003f05270 */
[----:B------:R-:W-:Y:S05]  /*0910*/  @P0 BRA `(.L_x_12) ;  /* 0x0000000000480947 */ /* 0x000fea0003800000 */
[----:B--2---:R-:W-:Y:S01]  /*0920*/  UMOV UR9, 0x1e0 ;  /* 0x000001e000097882 */ /* 0x004fe20000000000 */
[----:B---3--:R-:W-:Y:S01]  /*0930*/  UMOV UR8, 0x400 ;  /* 0x0000040000087882 */ /* 0x008fe20000000000 */
[----:B------:R-:W-:Y:S01]  /*0940*/  USEL UR9, UR9, 0x1a0, UP5 ;  /* 0x000001a009097887 */ /* 0x000fe2000a800000 */
        /* <DEDUP_REMOVED lines=10> */
[----:B--2---:R4:W2:Y:S08]  /*09f0*/  SYNCS.EXCH.64 URZ, [UR8+0x80], UR12 ;  /* 0x0000800c08ff75b2 */ /* 0x0048b00008000100 */
[----:B------:R4:W3:Y:S01]  /*0a00*/  SYNCS.EXCH.64 URZ, [UR8+0x90], UR14 ;  /* 0x0000900e08ff75b2 */ /* 0x0008e20008000100 */
[----:B------:R4:W1:Y:S01]  /*0a10*/  SYNCS.EXCH.64 URZ, [UR8+0x88], UR12 ;  /* 0x0000880c08ff75b2 */ /* 0x0008620008000100 */
[----:B------:R4:W1:Y:S02]  /*0a20*/  SYNCS.EXCH.64 URZ, [UR8+0x98], UR14 ;  /* 0x0000980e08ff75b2 */ /* 0x0008640008000100 */
[----:B----4-:R-:W-:Y:S01]  /*0a30*/  NOP ;  /* 0x0000000000007918 */ /* 0x010fe20000000000 */
.L_x_12:
[----:B------:R-:W4:Y:S01]  /*0a40*/  SHFL.IDX PT, R0, R96, RZ, 0x1f ;  /* 0x00001fff60007589 */ /* 0x000f2200000e0000 */
[----:B------:R-:W-:Y:S01]  /*0a50*/  NOP ;  /* 0x0000000000007918 */ /* 0x000fe20000000000 */
[----:B----4-:R-:W-:-:S13]  /*0a60*/  ISETP.NE.AND P0, PT, R0, 0x5, PT ;  /* 0x000000050000780c */ /* 0x010fda0003f05270 */
[----:B------:R-:W-:Y:S05]  /*0a70*/  @P0 BRA `(.L_x_13) ;  /* 0x0000000000540947 */ /* 0x000fea0003800000 */
[----:B--2---:R-:W-:Y:S01]  /*0a80*/  UMOV UR9, 0x400 ;  /* 0x0000040000097882 */ /* 0x004fe20000000000 */
        /* <DEDUP_REMOVED lines=14> */
[----:B------:R4:W1:Y:S01]  /*0b70*/  SYNCS.EXCH.64 URZ, [UR9+0xc8], UR14 ;  /* 0x0000c80e09ff75b2 */ /* 0x0008620008000100 */
[----:B------:R4:W1:Y:S01]  /*0b80*/  SYNCS.EXCH.64 URZ, [UR9+0xb0], UR12 ;  /* 0x0000b00c09ff75b2 */ /* 0x0008620008000100 */
[----:B------:R4:W1:Y:S01]  /*0b90*/  SYNCS.EXCH.64 URZ, [UR9+0xd0], UR14 ;  /* 0x0000d00e09ff75b2 */ /* 0x0008620008000100 */
[----:B------:R4:W1:Y:S01]  /*0ba0*/  SYNCS.EXCH.64 URZ, [UR9+0xb8], UR12 ;  /* 0x0000b80c09ff75b2 */ /* 0x0008620008000100 */
[----:B------:R4:W1:Y:S02]  /*0bb0*/  SYNCS.EXCH.64 URZ, [UR9+0xd8], UR14 ;  /* 0x0000d80e09ff75b2 */ /* 0x0008640008000100 */
[----:B----4-:R-:W-:Y:S01]  /*0bc0*/  NOP ;  /* 0x0000000000007918 */ /* 0x010fe20000000000 */
.L_x_13:
[----:B------:R-:W4:Y:S01]  /*0bd0*/  SHFL.IDX PT, R0, R96, RZ, 0x1f ;  /* 0x00001fff60007589 */ /* 0x000f2200000e0000 */
[----:B------:R-:W-:Y:S01]  /*0be0*/  ISETP.NE.OR P1, PT, RZ, UR10, !P1 ;  /* 0x0000000aff007c0c */ /* 0x000fe2000cf25670 */
        /* <DEDUP_REMOVED lines=12> */
[----:B------:R4:W3:Y:S01]  /*0cb0*/  SYNCS.EXCH.64 URZ, [UR8+0xf0], UR12 ;  /* 0x0000f00c08ff75b2 */ /* 0x0008e20008000100 */
[----:B------:R4:W1:Y:S01]  /*0cc0*/  SYNCS.EXCH.64 URZ, [UR8+0xe8], UR12 ;  /* 0x0000e80c08ff75b2 */ /* 0x0008620008000100 */
[----:B------:R4:W1:Y:S02]  /*0cd0*/  SYNCS.EXCH.64 URZ, [UR8+0xf8], UR12 ;  /* 0x0000f80c08ff75b2 */ /* 0x0008640008000100 */
[----:B----4-:R-:W-:Y:S01]  /*0ce0*/  NOP ;  /* 0x0000000000007918 */ /* 0x010fe20000000000 */
.L_x_14:
[----:B------:R-:W-:Y:S01]  /*0cf0*/  VOTEU.ALL UP1, P1 ;  /* 0x0000000000ff7886 */ /* 0x000fe20000820000 */
[----:B---3--:R-:W3:Y:S01]  /*0d00*/  LDCU UR8, c[0x0][0x36c] ;  /* 0x00006d80ff0877ac */ /* 0x008ee20008000800 */
[----:B------:R-:W-:Y:S01]  /*0d10*/  NOP ;  /* 0x0000000000007918 */ /* 0x000fe20000000000 */
[----:B------:R-:W-:Y:S01]  /*0d20*/  LOP3.LUT R10, R97, 0x1f, RZ, 0xc0, !PT ;  /* 0x0000001f610a7812 */ /* 0x000fe200078ec0ff */
[----:B--2---:R-:W-:Y:S01]  /*0d30*/  UMOV UR12, 0x20 ;  /* 0x00000020000c7882 */ /* 0x004fe20000000000 */
[----:B------:R-:W-:Y:S01]  /*0d40*/  @!UP1 UMOV UR6, 0x400 ;  /* 0x0000040000069882 */ /* 0x000fe20000000000 */
[----:B------:R-:W-:-:S04]  /*0d50*/  @!UP1 UIADD3 UR12, UPT, UPT, -UR12, 0x100000, URZ ;  /* 0x001000000c0c9890 */ /* 0x000fc8000fffe1ff */
[----:B------:R-:W-:Y:S02]  /*0d60*/  @!UP1 USHF.L.U32 UR13, UR12, 0xb, URZ ;  /* 0x0000000b0c0d9899 */ /* 0x000fe400080006ff */
[----:B------:R-:W-:Y:S02]  /*0d70*/  @!UP1 USHF.L.U32 UR12, UR12, 0x1, URZ ;  /* 0x000000010c0c9899 */ /* 0x000fe400080006ff */
[----:B------:R-:W-:Y:S01]  /*0d80*/  @!UP1 ULEA UR6, UR37, UR6, 0x18 ;  /* 0x0000000625069291 */ /* 0x000fe2000f8ec0ff */
[----:B------:R-:W-:Y:S01]  /*0d90*/  VOTEU.ALL UP1, P1 ;  /* 0x0000000000ff7886 */ /* 0x000fe20000820000 */
[----:B------:R-:W-:Y:S01]  /*0da0*/  UISETP.NE.AND UP4, UPT, UR10, URZ, UPT ;  /* 0x000000ff0a00728c */ /* 0x000fe2000bf85270 */
[----:B------:R-:W2:Y:S09]  /*0db0*/  FENCE.VIEW.ASYNC.S ;  /* 0x00000000000073c6 */ /* 0x000eb20000000000 */
[----:B--2---:R2:W4:Y:S01]  /*0dc0*/  @!UP1 SYNCS.EXCH.64 URZ, [UR6+0x100], UR12 ;  /* 0x0001000c06ff95b2 */ /* 0x0045220008000100 */
[----:B---3--:R-:W-:-:S09]  /*0dd0*/  UISETP.EQ.U32.AND UP1, UPT, UR8, 0x1, UPT ;  /* 0x000000010800788c */ /* 0x008fd2000bf22070 */
[----:B------:R-:W-:Y:S05]  /*0de0*/  BRA.U !UP1, `(.L_x_15) ;  /* 0x0000000109087547 */ /* 0x000fea000b800000 */
[----:B-1--4-:R-:W-:Y:S01]  /*0df0*/  UCGABAR_ARV ;  /* 0x00000000000079c7 */ /* 0x012fe20008000000 */
[----:B------:R-:W-:Y:S05]  /*0e00*/  BRA `(.L_x_16) ;  /* 0x0000000000047947 */ /* 0x000fea0003800000 */
.L_x_15:
[----:B-1--4-:R-:W-:Y:S01]  /*0e10*/  NOP ;  /* 0x0000000000007918 */ /* 0x012fe20000000000 */
.L_x_16:
[----:B------:R-:W1:Y:S01]  /*0e20*/  S2R R15, SR_CTAID.Y ;  /* 0x00000000000f7919 */ /* 0x000e620000002600 */
[----:B------:R-:W-:-:S05]  /*0e30*/  CS2R.32 R91, SR_CgaSize ;  /* 0x00000000005b7805 */ /* 0x000fca0000008a00 */
[----:B------:R-:W-:-:S05]  /*0e40*/  IMAD R91, R91, -0xa0, RZ ;  /* 0xffffff605b5b7824 */ /* 0x000fca00078e02ff */
[----:B--2---:R-:W-:-:S14]  /*0e50*/  R2UR UR6, R91 ;  /* 0x000000005b0672ca */ /* 0x004fdc00000e0000 */
[----:B------:R-:W2:Y:S01]  /*0e60*/  LDCU UR6, c[0x0][UR6+0x2b4] ;  /* 0x00005680060677ac */ /* 0x000ea20008000800 */
[----:B------:R-:W-:-:S05]  /*0e70*/  CS2R.32 R0, SR_CgaSize ;  /* 0x0000000000007805 */ /* 0x000fca0000008a00 */
[----:B------:R-:W-:-:S06]  /*0e80*/  IMAD R0, R0, -0xa0, RZ ;  /* 0xffffff6000007824 */ /* 0x000fcc00078e02ff */
[----:B------:R-:W3:Y:S01]  /*0e90*/  LDC R0, c[0x0][R0+0x2a4] ;  /* 0x0000a90000007b82 */ /* 0x000ee20000000800 */
[----:B------:R-:W-:Y:S01]  /*0ea0*/  PRMT R8, RZ, 0x7610, R8 ;  /* 0x00007610ff087816 */ /* 0x000fe20000000008 */
[----:B------:R-:W4:Y:S01]  /*0eb0*/  S2R R9, SR_CTAID.X ;  /* 0x0000000000097919 */ /* 0x000f220000002500 */
[----:B------:R-:W-:-:S05]  /*0ec0*/  CS2R.32 R91, SR_CgaSize ;  /* 0x00000000005b7805 */ /* 0x000fca0000008a00 */
[----:B------:R-:W-:-:S05]  /*0ed0*/  IMAD R91, R91, -0xa0, RZ ;  /* 0xffffff605b5b7824 */ /* 0x000fca00078e02ff */
[----:B------:R-:W-:-:S14]  /*0ee0*/  R2UR UR8, R91 ;  /* 0x000000005b0872ca */ /* 0x000fdc00000e0000 */
[----:B------:R-:W3:Y:S01]  /*0ef0*/  LDCU UR8, c[0x0][UR8+0x2b0] ;  /* 0x00005600080877ac */ /* 0x000ee20008000800 */
[----:B------:R-:W-:Y:S01]  /*0f00*/  UISETP.NE.AND UP2, UPT, UR10, 0x2, UPT ;  /* 0x000000020a00788c */ /* 0x000fe2000bf45270 */
[----:B------:R-:W2:Y:S01]  /*0f10*/  LDC R11, c[0x0][0xb24] ;  /* 0x0002c900ff0b7b82 */ /* 0x000ea20000000800 */
[----:B------:R-:W-:-:S05]  /*0f20*/  CS2R.32 R2, SR_CgaSize ;  /* 0x0000000000027805 */ /* 0x000fca0000008a00 */
[----:B------:R-:W-:-:S06]  /*0f30*/  IMAD R2, R2, -0xa0, RZ ;  /* 0xffffff6002027824 */ /* 0x000fcc00078e02ff */
[----:B------:R-:W3:Y:S08]  /*0f40*/  LDC R2, c[0x0][R2+0x2a0] ;  /* 0x0000a80002027b82 */ /* 0x000ef00000000800 */
[----:B------:R-:W3:Y:S01]  /*0f50*/  LDC R40, c[0x0][0xb24] ;  /* 0x0002c900ff287b82 */ /* 0x000ee20000000800 */
[----:B-1----:R-:W-:-:S07]  /*0f60*/  I2FP.F32.U32 R90, R15 ;  /* 0x0000000f005a7245 */ /* 0x002fce0000201000 */
[----:B------:R-:W1:Y:S01]  /*0f70*/  S2UR UR36, SR_CTAID.Z ;  /* 0x00000000002479c3 */ /* 0x000e620000002700 */
[----:B--2---:R-:W-:Y:S01]  /*0f80*/  ISETP.GE.AND P0, PT, R11, 0x1, PT ;  /* 0x000000010b00780c */ /* 0x004fe20003f06270 */
[----:B----4-:R-:W-:Y:S01]  /*0f90*/  IMAD.MOV.U32 R14, RZ, RZ, R9 ;  /* 0x000000ffff0e7224 */ /* 0x010fe200078e0009 */
[----:B------:R-:W-:Y:S01]  /*0fa0*/  I2FP.F32.U32 R91, R9 ;  /* 0x00000009005b7245 */ /* 0x000fe20000201000 */
[----:B------:R-:W-:Y:S01]  /*0fb0*/  FMUL R90, R90, UR6 ;  /* 0x000000065a5a7c20 */ /* 0x000fe20008400000 */
[----:B------:R-:W2:Y:S03]  /*0fc0*/  LDCU UR6, c[0x0][0xb30] ;  /* 0x00016600ff0677ac */ /* 0x000ea60008000800 */
[----:B---3--:R-:W-:Y:S02]  /*0fd0*/  FMUL R91, R91, UR8 ;  /* 0x000000085b5b7c20 */ /* 0x008fe40008400000 */
[----:B------:R-:W3:Y:S08]  /*0fe0*/  F2I.U32.TRUNC.NTZ R90, R90 ;  /* 0x0000005a005a7305 */ /* 0x000ef0000020f000 */
[----:B------:R-:W4:Y:S01]  /*0ff0*/  F2I.U32.TRUNC.NTZ R91, R91 ;  /* 0x0000005b005b7305 */ /* 0x000f22000020f000 */
[----:B--2---:R-:W-:Y:S01]  /*1000*/  UISETP.NE.AND UP3, UPT, UR6, 0x1, UPT ;  /* 0x000000010600788c */ /* 0x004fe2000bf65270 */
[----:B---3--:R-:W-:-:S05]  /*1010*/  IADD3 R90, PT, PT, -R90, RZ, RZ ;  /* 0x000000ff5a5a7210 */ /* 0x008fca0007ffe1ff */
[----:B------:R-:W-:Y:S01]  /*1020*/  IMAD R90, R0, R90, R15 ;  /* 0x0000005a005a7224 */ /* 0x000fe200078e020f */
[----:B------:R-:W-:Y:S01]  /*1030*/  PRMT R0, RZ, 0x7610, R0 ;  /* 0x00007610ff007816 */ /* 0x000fe20000000000 */
[----:B----4-:R-:W-:-:S04]  /*1040*/  IMAD.MOV R91, RZ, RZ, -R91 ;  /* 0x000000ffff5b7224 */ /* 0x010fc800078e0a5b */
[----:B------:R-:W-:Y:S01]  /*1050*/  IMAD R91, R2, R91, R9 ;  /* 0x0000005b025b7224 */ /* 0x000fe200078e0209 */
[----:B-1----:R-:W-:Y:S06]  /*1060*/  BRA.U UP4, `(.L_x_17) ;  /* 0x0000000104247547 */ /* 0x002fec000b800000 */
[----:B------:R-:W-:Y:S01]  /*1070*/  ISETP.NE.AND P1, PT, R90, RZ, PT ;  /* 0x000000ff5a00720c */ /* 0x000fe20003f25270 */
[----:B------:R-:W-:Y:S01]  /*1080*/  IMAD.MOV.U32 R0, RZ, RZ, 0x3 ;  /* 0x00000003ff007424 */ /* 0x000fe200078e00ff */
[C---:B------:R-:W-:Y:S02]  /*1090*/  LOP3.LUT R2, R91.reuse, 0xfffffffe, RZ, 0xc0, !PT ;  /* 0xfffffffe5b027812 */ /* 0x040fe400078ec0ff */
[----:B------:R-:W-:Y:S02]  /*10a0*/  ISETP.LT.U32.OR P1, PT, R91, 0x2, !P1 ;  /* 0x000000025b00780c */ /* 0x000fe40004f21470 */
[----:B------:R-:W-:Y:S02]  /*10b0*/  SHF.L.U32 R0, R0, R2, RZ ;  /* 0x0000000200007219 */ /* 0x000fe400000006ff */
[----:B------:R-:W-:Y:S02]  /*10c0*/  SEL R4, RZ, 0x1, !P1 ;  /* 0x00000001ff047807 */ /* 0x000fe40004800000 */
[----:B------:R-:W-:-:S05]  /*10d0*/  SEL R3, RZ, 0x2, !P1 ;  /* 0x00000002ff037807 */ /* 0x000fca0004800000 */
[----:B------:R-:W-:-:S05]  /*10e0*/  IMAD.IADD R3, R4, 0x1, R3 ;  /* 0x0000000104037824 */ /* 0x000fca00078e0203 */
[----:B------:R-:W-:Y:S02]  /*10f0*/  PRMT R8, R3, 0x7610, R8 ;  /* 0x0000761003087816 */ /* 0x000fe40000000008 */
.L_x_17:
[----:B------:R-:W-:Y:S05]  /*1100*/  @!P0 BRA `(.L_x_18) ;  /* 0x0000000000b88947 */ /* 0x000fea0003800000 */
[----:B------:R-:W1:Y:S01]  /*1110*/  LDC.64 R4, c[0x0][0xb18] ;  /* 0x0002c600ff047b82 */ /* 0x000e620000000a00 */
[----:B------:R-:W-:-:S07]  /*1120*/  ISETP.NE.AND P0, PT, R11, 0x1, PT ;  /* 0x000000010b00780c */ /* 0x000fce0003f05270 */
[----:B------:R-:W2:Y:S08]  /*1130*/  LDC R14, c[0x0][0xb0c] ;  /* 0x0002c300ff0e7b82 */ /* 0x000eb00000000800 */
[----:B------:R-:W3:Y:S08]  /*1140*/  LDC R16, c[0x0][0x370] ;  /* 0x0000dc00ff107b82 */ /* 0x000ef00000000800 */
[----:B------:R-:W4:Y:S01]  /*1150*/  LDC R13, c[0x0][0x374] ;  /* 0x0000dd00ff0d7b82 */ /* 0x000f220000000800 */
[----:B-1----:R-:W-:-:S07]  /*1160*/  ISETP.NE.AND P1, PT, R4, 0x1, PT ;  /* 0x000000010400780c */ /* 0x002fce0003f25270 */
[----:B------:R-:W3:Y:S01]  /*1170*/  LDC.64 R6, c[0x0][0xb10] ;  /* 0x0002c400ff067b82 */ /* 0x000ee20000000a00 */
[----:B--2---:R-:W-:-:S07]  /*1180*/  ISETP.NE.AND P2, PT, R14, 0x1, PT ;  /* 0x000000010e00780c */ /* 0x004fce0003f45270 */
[----:B------:R-:W1:Y:S08]  /*1190*/  LDC R12, c[0x0][0xb20] ;  /* 0x0002c800ff0c7b82 */ /* 0x000e700000000800 */
[----:B------:R-:W2:Y:S01]  /*11a0*/  LDC.64 R2, c[0x0][0xb28] ;  /* 0x0002ca00ff027b82 */ /* 0x000ea20000000a00 */
[----:B----4-:R-:W-:-:S04]  /*11b0*/  IMAD.HI.U32 R17, R13, R5, RZ ;  /* 0x000000050d117227 */ /* 0x010fc800078e00ff */
[----:B------:R-:W-:-:S04]  /*11c0*/  IMAD.HI.U32 R5, R15, R5, RZ ;  /* 0x000000050f057227 */ /* 0x000fc800078e00ff */
[----:B---3--:R-:W-:-:S05]  /*11d0*/  IMAD.HI.U32 R18, R16, R6, RZ ;  /* 0x0000000610127227 */ /* 0x008fca00078e00ff */
[-C--:B------:R-:W-:Y:S01]  /*11e0*/  @P2 SHF.R.U32.HI R16, RZ, R7.reuse, R18 ;  /* 0x00000007ff102219 */ /* 0x080fe20000011612 */
[----:B------:R-:W-:Y:S01]  /*11f0*/  IMAD.HI.U32 R18, R9, R6, RZ ;  /* 0x0000000609127227 */ /* 0x000fe200078e00ff */
[-C--:B-1----:R-:W-:Y:S02]  /*1200*/  @P1 SHF.R.U32.HI R13, RZ, R12.reuse, R17 ;  /* 0x0000000cff0d1219 */ /* 0x082fe40000011611 */
[----:B------:R-:W-:Y:S02]  /*1210*/  SHF.R.U32.HI R5, RZ, R12, R5 ;  /* 0x0000000cff057219 */ /* 0x000fe40000011605 */
[----:B------:R-:W-:Y:S02]  /*1220*/  SHF.R.U32.HI R18, RZ, R7, R18 ;  /* 0x00000007ff127219 */ /* 0x000fe40000011612 */
[----:B------:R-:W-:Y:S01]  /*1230*/  SEL R5, R15, R5, !P1 ;  /* 0x000000050f057207 */ /* 0x000fe20004800000 */
[----:B--2---:R-:W-:Y:S01]  /*1240*/  IMAD.HI.U32 R17, R13, R2, RZ ;  /* 0x000000020d117227 */ /* 0x004fe200078e00ff */
[----:B------:R-:W-:-:S03]  /*1250*/  SEL R18, R9, R18, !P2 ;  /* 0x0000001209127207 */ /* 0x000fc60005000000 */
[----:B------:R-:W-:Y:S01]  /*1260*/  IMAD.HI.U32 R6, R16, R2, RZ ;  /* 0x0000000210067227 */ /* 0x000fe200078e00ff */
[----:B------:R-:W-:-:S04]  /*1270*/  @P0 SHF.R.U32.HI R13, RZ, R3, R17 ;  /* 0x00000003ff0d0219 */ /* 0x000fc80000011611 */
[----:B------:R-:W-:Y:S01]  /*1280*/  @P0 SHF.R.U32.HI R16, RZ, R3, R6 ;  /* 0x00000003ff100219 */ /* 0x000fe20000011606 */
[----:B------:R-:W-:-:S04]  /*1290*/  IMAD R13, R13, R11, RZ ;  /* 0x0000000b0d0d7224 */ /* 0x000fc800078e02ff */
[----:B------:R-:W-:Y:S01]  /*12a0*/  IMAD R6, R16, R11, RZ ;  /* 0x0000000b10067224 */ /* 0x000fe200078e02ff */
[----:B------:R-:W-:-:S04]  /*12b0*/  ISETP.GE.AND P1, PT, R5, R13, PT ;  /* 0x0000000d0500720c */ /* 0x000fc80003f26270 */
[----:B------:R-:W-:Y:S01]  /*12c0*/  ISETP.GE.OR P1, PT, R18, R6, P1 ;  /* 0x000000061200720c */ /* 0x000fe20000f26670 */
[----:B------:R-:W-:-:S05]  /*12d0*/  IMAD.HI.U32 R6, R5, R2, RZ ;  /* 0x0000000205067227 */ /* 0x000fca00078e00ff */
[----:B------:R-:W-:-:S04]  /*12e0*/  SHF.R.U32.HI R6, RZ, R3, R6 ;  /* 0x00000003ff067219 */ /* 0x000fc80000011606 */
[----:B------:R-:W-:-:S03]  /*12f0*/  SEL R6, R5, R6, !P0 ;  /* 0x0000000605067207 */ /* 0x000fc60004000000 */
[----:B------:R-:W-:Y:S01]  /*1300*/  @!P1 IMAD.HI.U32 R7, R18, R2, RZ ;  /* 0x0000000212079227 */ /* 0x000fe200078e00ff */
[----:B------:R-:W-:-:S04]  /*1310*/  IADD3 R2, PT, PT, -R6, RZ, RZ ;  /* 0x000000ff06027210 */ /* 0x000fc80007ffe1ff */
[----:B------:R-:W-:Y:S01]  /*1320*/  @!P1 SHF.R.U32.HI R3, RZ, R3, R7 ;  /* 0x00000003ff039219 */ /* 0x000fe20000011607 */
[----:B------:R-:W-:Y:S01]  /*1330*/  IMAD R2, R11, R2, R5 ;  /* 0x000000020b027224 */ /* 0x000fe200078e0205 */
[----:B------:R-:W-:Y:S02]  /*1340*/  IADD3 R7, PT, PT, -R5, RZ, RZ ;  /* 0x000000ff05077210 */ /* 0x000fe40007ffe1ff */
[----:B------:R-:W-:-:S03]  /*1350*/  @!P1 SEL R3, R18, R3, !P0 ;  /* 0x0000000312039207 */ /* 0x000fc60004000000 */
[----:B------:R-:W-:Y:S02]  /*1360*/  IMAD R7, R4, R7, R15 ;  /* 0x0000000704077224 */ /* 0x000fe400078e020f */
[--C-:B------:R-:W-:Y:S02]  /*1370*/  @!P1 IMAD.IADD R6, R6, 0x1, -R3.reuse ;  /* 0x0000000106069824 */ /* 0x100fe400078e0a03 */
[----:B------:R-:W-:Y:S01]  /*1380*/  @!P1 IMAD R3, R2, R16, R3 ;  /* 0x0000001002039224 */ /* 0x000fe200078e0203 */
[----:B------:R-:W-:Y:S01]  /*1390*/  IADD3 R2, PT, PT, -R18, RZ, RZ ;  /* 0x000000ff12027210 */ /* 0x000fe20007ffe1ff */
[----:B------:R-:W-:Y:S02]  /*13a0*/  @!P1 IMAD R5, R6, R11, R18 ;  /* 0x0000000b06059224 */ /* 0x000fe400078e0212 */
[----:B------:R-:W-:Y:S02]  /*13b0*/  @!P1 IMAD.MOV.U32 R18, RZ, RZ, R3 ;  /* 0x000000ffff129224 */ /* 0x000fe400078e0003 */
[----:B------:R-:W-:-:S02]  /*13c0*/  IMAD R2, R14, R2, R9 ;  /* 0x000000020e027224 */ /* 0x000fc400078e0209 */
[----:B------:R-:W-:Y:S02]  /*13d0*/  IMAD R15, R5, R4, R7 ;  /* 0x00000004050f7224 */ /* 0x000fe400078e0207 */
[----:B------:R-:W-:Y:S02]  /*13e0*/  IMAD R14, R18, R14, R2 ;  /* 0x0000000e120e7224 */ /* 0x000fe400078e0202 */
.L_x_18:
[----:B------:R-:W-:Y:S05]  /*13f0*/  BRA.U UP3, `(.L_x_19) ;  /* 0x0000000103407547 */ /* 0x000fea000b800000 */
[----:B------:R-:W1:Y:S08]  /*1400*/  LDC.64 R4, c[0x0][0xb10] ;  /* 0x0002c400ff047b82 */ /* 0x000e700000000a00 */
[----:B------:R-:W2:Y:S08]  /*1410*/  LDC.64 R2, c[0x0][0xb18] ;  /* 0x0002c600ff027b82 */ /* 0x000eb00000000a00 */
[----:B------:R-:W3:Y:S08]  /*1420*/  LDC R6, c[0x0][0xb20] ;  /* 0x0002c800ff067b82 */ /* 0x000ef00000000800 */
[----:B------:R-:W4:Y:S01]  /*1430*/  LDC R7, c[0x0][0xb0c] ;  /* 0x0002c300ff077b82 */ /* 0x000f220000000800 */
[----:B-1----:R-:W-:-:S05]  /*1440*/  IMAD.HI.U32 R4, R14, R4, RZ ;  /* 0x000000040e047227 */ /* 0x002fca00078e00ff */
[----:B------:R-:W-:Y:S01]  /*1450*/  SHF.R.U32.HI R4, RZ, R5, R4 ;  /* 0x00000005ff047219 */ /* 0x000fe20000011604 */
[----:B--2---:R-:W-:Y:S01]  /*1460*/  IMAD.HI.U32 R3, R15, R3, RZ ;  /* 0x000000030f037227 */ /* 0x004fe200078e00ff */
[----:B------:R-:W-:-:S04]  /*1470*/  ISETP.NE.AND P0, PT, R2, 0x1, PT ;  /* 0x000000010200780c */ /* 0x000fc80003f05270 */
[----:B---3--:R-:W-:-:S04]  /*1480*/  SHF.R.U32.HI R3, RZ, R6, R3 ;  /* 0x00000006ff037219 */ /* 0x008fc80000011603 */
[----:B------:R-:W-:Y:S02]  /*1490*/  SEL R3, R15, R3, !P0 ;  /* 0x000000030f037207 */ /* 0x000fe40004000000 */
[----:B----4-:R-:W-:-:S04]  /*14a0*/  ISETP.NE.AND P1, PT, R7, 0x1, PT ;  /* 0x000000010700780c */ /* 0x010fc80003f25270 */
[----:B------:R-:W-:-:S05]  /*14b0*/  SEL R5, R14, R4, !P1 ;  /* 0x000000040e057207 */ /* 0x000fca0004800000 */
[----:B------:R-:W-:Y:S02]  /*14c0*/  IMAD.IADD R4, R3, 0x1, -R5 ;  /* 0x0000000103047824 */ /* 0x000fe400078e0a05 */
[----:B------:R-:W-:Y:S02]  /*14d0*/  IMAD.IADD R3, R5, 0x1, -R3 ;  /* 0x0000000105037824 */ /* 0x000fe400078e0a03 */
[----:B------:R-:W-:Y:S02]  /*14e0*/  IMAD R14, R4, R7, R14 ;  /* 0x00000007040e7224 */ /* 0x000fe400078e020e */
[----:B------:R-:W-:Y:S02]  /*14f0*/  IMAD R15, R3, R2, R15 ;  /* 0x00000002030f7224 */ /* 0x000fe400078e020f */
.L_x_19:
[----:B------:R-:W-:Y:S05]  /*1500*/  BRA.U !UP1, `(.L_x_20) ;  /* 0x00000001090c7547 */ /* 0x000fea000b800000 */
[----:B------:R-:W-:Y:S01]  /*1510*/  UCGABAR_WAIT ;  /* 0x0000000000007dc7 */ /* 0x000fe20008000000 */
[----:B------:R-:W-:Y:S01]  /*1520*/  CCTL.IVALL ;  /* 0x00000000ff00798f */ /* 0x000fe20002000000 */
[----:B------:R-:W-:Y:S05]  /*1530*/  BRA `(.L_x_21) ;  /* 0x0000000000047947 */ /* 0x000fea0003800000 */
.L_x_20:
[----:B------:R-:W-:Y:S06]  /*1540*/  BAR.SYNC.DEFER_BLOCKING 0x0 ;  /* 0x0000000000007b1d */ /* 0x000fec0000010000 */
.L_x_21:
[----:B------:R-:W-:Y:S05]  /*1550*/  BRA.U UP2, `(.L_x_22) ;  /* 0x0000001102b47547 */ /* 0x000fea000b800000 */
[----:B------:R-:W1:Y:S01]  /*1560*/  LDCU UR15, c[0x0][0x38c] ;  /* 0x00007180ff0f77ac */ /* 0x000e620008000800 */
[----:B------:R-:W2:Y:S01]  /*1570*/  LDC R8, c[0x0][0x370] ;  /* 0x0000dc00ff087b82 */ /* 0x000ea20000000800 */
[C---:B------:R-:W-:Y:S01]  /*1580*/  IMAD.SHL.U32 R19, R9.reuse, 0x20, RZ ;  /* 0x0000002009137824 */ /* 0x040fe200078e00ff */
[----:B------:R-:W-:Y:S01]  /*1590*/  PLOP3.LUT P1, PT, PT, PT, UP5, 0x80, 0x8 ;  /* 0x000000000008781c */ /* 0x000fe20003f2f058 */
[----:B------:R-:W-:Y:S01]  /*15a0*/  UISETP.NE.AND UP1, UPT, UR10, URZ, UPT ;  /* 0x000000ff0a00728c */ /* 0x000fe2000bf25270 */
[----:B------:R-:W-:Y:S01]  /*15b0*/  ISETP.NE.AND P4, PT, R10, RZ, P5 ;  /* 0x000000ff0a00720c */ /* 0x000fe20002f85270 */
[----:B------:R-:W-:Y:S01]  /*15c0*/  IMAD.SHL.U32 R18, R9, 0x80, RZ ;  /* 0x0000008009127824 */ /* 0x000fe200078e00ff */
[----:B------:R-:W-:Y:S01]  /*15d0*/  PLOP3.LUT P1, PT, P1, PT, PT, 0x8, 0x80 ;  /* 0x000000000080781c */ /* 0x000fe20000f2e170 */
[----:B------:R-:W-:Y:S01]  /*15e0*/  IMAD.MOV.U32 R17, RZ, RZ, 0x1 ;  /* 0x00000001ff117424 */ /* 0x000fe200078e00ff */
[----:B------:R-:W3:Y:S01]  /*15f0*/  LDC R0, c[0x0][0x374] ;  /* 0x0000dd00ff007b82 */ /* 0x000ee20000000800 */
[----:B------:R-:W-:Y:S01]  /*1600*/  IMAD.MOV.U32 R16, RZ, RZ, RZ ;  /* 0x000000ffff107224 */ /* 0x000fe200078e00ff */
[----:B------:R-:W-:Y:S01]  /*1610*/  CS2R R12, SRZ ;  /* 0x00000000000c7805 */ /* 0x000fe2000001ff00 */
[----:B------:R-:W-:Y:S01]  /*1620*/  IMAD.MOV.U32 R11, RZ, RZ, 0x1 ;  /* 0x00000001ff0b7424 */ /* 0x000fe200078e00ff */
[----:B------:R-:W-:Y:S01]  /*1630*/  LOP3.LUT R19, R19, 0x20, RZ, 0xc0, !PT ;  /* 0x0000002013137812 */ /* 0x000fe200078ec0ff */
[----:B------:R-:W4:Y:S01]  /*1640*/  LDCU.64 UR24, c[0x0][0x348] ;  /* 0x00006900ff1877ac */ /* 0x000f220008000a00 */
[----:B-1----:R-:W-:-:S02]  /*1650*/  UIADD3 UR4, UPT, UPT, UR15, 0x3f, URZ ;  /* 0x0000003f0f047890 */ /* 0x002fc4000fffe0ff */
[----:B------:R-:W-:Y:S02]  /*1660*/  USEL UR7, UR7, 0x2, UP1 ;  /* 0x0000000207077887 */ /* 0x000fe40008800000 */
[----:B------:R-:W-:Y:S01]  /*1670*/  USHF.R.S32.HI UR22, URZ, 0x1f, UR4 ;  /* 0x0000001fff167899 */ /* 0x000fe20008011404 */
[----:B------:R-:W-:-:S03]  /*1680*/  UMOV UR13, URZ ;  /* 0x000000ff000d7c82 */ /* 0x000fc60008000000 */
[----:B------:R-:W-:Y:S02]  /*1690*/  ULEA.HI UR22, UR22, UR4, URZ, 0x6 ;  /* 0x0000000416167291 */ /* 0x000fe4000f8f30ff */
[----:B------:R-:W-:Y:S02]  /*16a0*/  UIADD3 UR4, UPT, UPT, UR15, -0x1, URZ ;  /* 0xffffffff0f047890 */ /* 0x000fe4000fffe0ff */
[----:B------:R-:W-:Y:S02]  /*16b0*/  USHF.R.S32.HI UR22, URZ, 0x6, UR22 ;  /* 0x00000006ff167899 */ /* 0x000fe40008011416 */
[----:B------:R-:W-:Y:S02]  /*16c0*/  UISETP.GE.U32.AND UP2, UPT, UR4, -0x7f, UPT ;  /* 0xffffff810400788c */ /* 0x000fe4000bf46070 */
[----:B------:R-:W-:Y:S02]  /*16d0*/  UISETP.LT.U32.AND UP0, UPT, UR22, 0x4, UPT ;  /* 0x000000041600788c */ /* 0x000fe4000bf01070 */
[----:B------:R-:W-:-:S02]  /*16e0*/  UIADD3 UR15, UPT, UPT, UR15, 0x7e, URZ ;  /* 0x0000007e0f0f7890 */ /* 0x000fc4000fffe0ff */
[----:B------:R-:W-:-:S04]  /*16f0*/  USEL UR21, UR22, 0x4, UP0 ;  /* 0x0000000416157887 */ /* 0x000fc80008000000 */
[----:B------:R-:W-:Y:S02]  /*1700*/  UIADD3 UR6, UPT, UPT, UR21, -0x1, URZ ;  /* 0xffffffff15067890 */ /* 0x000fe4000fffe0ff */
[----:B------:R-:W-:Y:S02]  /*1710*/  @UP2 UIADD3 UR6, UPT, UPT, UR21, URZ, URZ ;  /* 0x000000ff15062290 */ /* 0x000fe4000fffe0ff */
[----:B------:R-:W-:Y:S02]  /*1720*/  UIADD3 UR14, UPT, UPT, UR22, -UR21, URZ ;  /* 0x80000015160e7290 */ /* 0x000fe4000fffe0ff */
[----:B------:R-:W-:Y:S02]  /*1730*/  UIADD3 UR5, UPT, UPT, UR6, 0x1, URZ ;  /* 0x0000000106057890 */ /* 0x000fe4000fffe0ff */
[----:B--2-4-:R-:W-:-:S12]  /*1740*/  UIADD3 UR6, UPT, UPT, -UR6, URZ, URZ ;  /* 0x000000ff06067290 */ /* 0x014fd8000fffe1ff */
.L_x_42:
[----:B------:R-:W-:Y:S01]  /*1750*/  UISETP.NE.AND UP0, UPT, UR37, URZ, UPT ;  /* 0x000000ff2500728c */ /* 0x000fe2000bf05270 */
[----:B------:R-:W1:Y:S08]  /*1760*/  S2UR UR37, SR_CgaCtaId ;  /* 0x00000000002579c3 */ /* 0x000e700000008800 */
[----:B------:R-:W-:Y:S05]  /*1770*/  BRA.U UP0, `(.L_x_23) ;  /* 0x0000000100347547 */ /* 0x000fea000b800000 */
[----:B------:R-:W2:Y:S01]  /*1780*/  S2R R2, SR_CgaCtaId ;  /* 0x0000000000027919 */ /* 0x000ea20000008800 */
[----:B------:R-:W-:-:S04]  /*1790*/  MOV R3, 0x400 ;  /* 0x0000040000037802 */ /* 0x000fc80000000f00 */
[----:B--2---:R-:W-:Y:S02]  /*17a0*/  LEA R2, R2, R3, 0x18 ;  /* 0x0000000302027211 */ /* 0x004fe400078ec0ff */
[----:B------:R-:W-:-:S03]  /*17b0*/  SHF.L.U32 R3, R11, 0x1f, RZ ;  /* 0x0000001f0b037819 */ /* 0x000fc600000006ff */
[----:B------:R-:W-:-:S04]  /*17c0*/  IMAD R2, R12, 0x8, R2 ;  /* 0x000000080c027824 */ /* 0x000fc800078e0202 */
[----:B------:R-:W2:Y:S02]  /*17d0*/  SYNCS.PHASECHK.TRANS64.TRYWAIT P0, [R2+URZ+0xf0], R3 ;  /* 0x0000f003020075a7 */ /* 0x000ea400080011ff */
[----:B--2---:R-:W-:Y:S05]  /*17e0*/  @!P0 BRA `(.L_x_24) ;  /* 0x00000064000c8947 */ /* 0x004fea0003800000 */
.L_x_133:
[----:B------:R-:W-:Y:S01]  /*17f0*/  VIADD R12, R12, 0x1 ;  /* 0x000000010c0c7836 */ /* 0x000fe20000000000 */
[----:B------:R2:W-:Y:S04]  /*1800*/  SYNCS.ARRIVE.TRANS64.A1T0 RZ, [R2+URZ+0xe0], RZ ;  /* 0x0000e0ff02ff79a7 */ /* 0x0005e800081000ff */
[----:B------:R-:W-:-:S04]  /*1810*/  ISETP.NE.AND P0, PT, R12, 0x2, PT ;  /* 0x000000020c00780c */ /* 0x000fc80003f05270 */
[----:B------:R-:W-:Y:S02]  /*1820*/  SEL R12, R12, RZ, P0 ;  /* 0x000000ff0c0c7207 */ /* 0x000fe40000000000 */
[----:B--2---:R-:W-:-:S04]  /*1830*/  SEL R2, RZ, 0x1, P0 ;  /* 0x00000001ff027807 */ /* 0x004fc80000000000 */
[----:B------:R-:W-:-:S07]  /*1840*/  LOP3.LUT R11, R11, R2, RZ, 0x3c, !PT ;  /* 0x000000020b0b7212 */ /* 0x000fce00078e3cff */
.L_x_23:
[----:B------:R-:W-:Y:S01]  /*1850*/  UMOV UR4, 0x400 ;  /* 0x0000040000047882 */ /* 0x000fe20000000000 */
[----:B------:R-:W-:Y:S01]  /*1860*/  SHF.L.U32 R2, R17, 0x1f, RZ ;  /* 0x0000001f11027819 */ /* 0x000fe200000006ff */
[----:B-1----:R-:W-:Y:S01]  /*1870*/  ULEA UR4, UR37, UR4, 0x18 ;  /* 0x0000000425047291 */ /* 0x002fe2000f8ec0ff */
[----:B------:R-:W-:Y:S01]  /*1880*/  R2UR UR35, R18 ;  /* 0x00000000122372ca */ /* 0x000fe200000e0000 */
[----:B------:R-:W-:Y:S01]  /*1890*/  UISETP.GE.U32.AND UP0, UPT, UR15, 0x7f, UPT ;  /* 0x0000007f0f00788c */ /* 0x000fe2000bf06070 */
[----:B------:R-:W-:Y:S01]  /*18a0*/  R2UR UR11, R19 ;  /* 0x00000000130b72ca */ /* 0x000fe200000e0000 */
[----:B------:R-:W-:Y:S01]  /*18b0*/  ULEA UR8, UR13, UR4, 0x3 ;  /* 0x000000040d087291 */ /* 0x000fe2000f8e18ff */
[----:B------:R-:W-:-:S08]  /*18c0*/  UMOV UR23, URZ ;  /* 0x000000ff00177c82 */ /* 0x000fd00008000000 */
[----:B------:R1:W2:Y:S01]  /*18d0*/  SYNCS.PHASECHK.TRANS64.TRYWAIT P0, [UR8+0x20], R2 ;  /* 0x00002002ff0075a7 */ /* 0x0002a20008001108 */
[----:B------:R-:W-:-:S13]  /*18e0*/  R2UR UR8, R15 ;  /* 0x000000000f0872ca */ /* 0x000fda00000e0000 */
[----:B------:R-:W-:Y:S01]  /*18f0*/  ULEA UR11, UR8, UR11, 0x6 ;  /* 0x0000000b080b7291 */ /* 0x000fe2000f8e30ff */
[----:B-1----:R-:W-:-:S05]  /*1900*/  LEA.HI R2, R14, R14, RZ, 0x1 ;  /* 0x0000000e0e027211 */ /* 0x002fca00078f08ff */
[----:B------:R-:W-:-:S05]  /*1910*/  IMAD.SHL.U32 R2, R2, 0x80, RZ ;  /* 0x0000008002027824 */ /* 0x000fca00078e00ff */
[----:B------:R-:W-:-:S04]  /*1920*/  LOP3.LUT R2, R2, 0xffffff00, RZ, 0xc0, !PT ;  /* 0xffffff0002027812 */ /* 0x000fc800078ec0ff */
[----:B------:R-:W-:-:S13]  /*1930*/  R2UR UR9, R2 ;  /* 0x00000000020972ca */ /* 0x000fda00000e0000 */
[----:B------:R-:W-:Y:S01]  /*1940*/  ULOP3.LUT UR35, UR9, 0x80, UR35, 0xf8, !UPT ;  /* 0x0000008009237892 */ /* 0x000fe2000f8ef823 */
[----:B------:R-:W-:Y:S11]  /*1950*/  BRA.U !UP0, `(.L_x_25) ;  /* 0x0000000108c07547 */ /* 0x000ff6000b800000 */
[----:B------:R-:W-:Y:S01]  /*1960*/  UMOV UR16, UR6 ;  /* 0x0000000600107c82 */ /* 0x000fe20008000000 */
[----:B------:R-:W-:Y:S01]  /*1970*/  UMOV UR17, UR13 ;  /* 0x0000000d00117c82 */ /* 0x000fe20008000000 */
[----:B------:R-:W-:-:S05]  /*1980*/  UMOV UR34, URZ ;  /* 0x000000ff00227c82 */ /* 0x000fca0008000000 */
.L_x_31:
[----:B------:R-:W-:Y:S01]  /*1990*/  ULEA UR33, UR17, UR4, 0x3 ;  /* 0x0000000411217291 */ /* 0x000fe2000f8e18ff */
[----:B------:R-:W-:Y:S01]  /*19a0*/  @P5 MOV R3, 0xa000 ;  /* 0x0000a00000035802 */ /* 0x000fe20000000f00 */
[----:B-12-4-:R-:W-:Y:S10]  /*19b0*/  @P0 BRA `(.L_x_26) ;  /* 0x00000000000c0947 */ /* 0x016ff40003800000 */
[----:B------:R-:W-:-:S04]  /*19c0*/  SHF.L.U32 R4, R17, 0x1f, RZ ;  /* 0x0000001f11047819 */ /* 0x000fc800000006ff */
[----:B------:R-:W1:Y:S02]  /*19d0*/  SYNCS.PHASECHK.TRANS64.TRYWAIT P0, [UR33+0x20], R4 ;  /* 0x00002004ff0075a7 */ /* 0x000e640008001121 */
[----:B-1----:R-:W-:Y:S05]  /*19e0*/  @!P0 BRA `(.L_x_27) ;  /* 0x0000006000a08947 */ /* 0x002fea0003800000 */
.L_x_26:
[----:B------:R2:W-:Y:S01]  /*19f0*/  @P5 SYNCS.ARRIVE.TRANS64 RZ, [UR33], R3 ;  /* 0x00000003ffff59a7 */ /* 0x0005e20008000021 */
[----:B------:R-:W-:Y:S02]  /*1a00*/  ULOP3.LUT UR8, UR7, 0x2, URZ, 0xfc, !UPT ;  /* 0x0000000207087892 */ /* 0x000fe4000f8efcff */
[----:B------:R-:W-:Y:S02]  /*1a10*/  UIADD3 UR16, UPT, UPT, UR16, 0x1, URZ ;  /* 0x0000000110107890 */ /* 0x000fe4000fffe0ff */
[----:B------:R-:W-:Y:S02]  /*1a20*/  UISETP.NE.AND UP0, UPT, UR8, 0x2, UPT ;  /* 0x000000020800788c */ /* 0x000fe4000bf05270 */
[----:B------:R-:W-:-:S07]  /*1a30*/  UISETP.NE.AND UP2, UPT, UR16, 0x1, UPT ;  /* 0x000000011000788c */ /* 0x000fce000bf45270 */
[----:B------:R-:W-:Y:S05]  /*1a40*/  BRA.U UP0, `(.L_x_28) ;  /* 0x0000000100047547 */ /* 0x000fea000b800000 */
[----:B------:R-:W-:Y:S05]  /*1a50*/  BPT.TRAP 0x1 ;  /* 0x000000040000795c */ /* 0x000fea0000300000 */
.L_x_28:
[----:B------:R-:W-:Y:S04]  /*1a60*/  BSSY.RECONVERGENT B0, `(.L_x_29) ;  /* 0x0000003000007945 */ /* 0x000fe80003800200 */
[----:B------:R-:W-:Y:S05]  /*1a70*/  @!P4 BRA `(.L_x_30) ;  /* 0x000000000004c947 */ /* 0x000fea0003800000 */
[----:B------:R-:W-:Y:S05]  /*1a80*/  BPT.TRAP 0x1 ;  /* 0x000000040000795c */ /* 0x000fea0000300000 */
.L_x_30:
[----:B------:R-:W-:Y:S05]  /*1a90*/  BSYNC.RECONVERGENT B0 ;  /* 0x0000000000007941 */ /* 0x000fea0003800200 */
.L_x_29:
[----:B------:R-:W-:Y:S02]  /*1aa0*/  UIADD3 UR13, UPT, UPT, UR17, 0x1, URZ ;  /* 0x00000001110d7890 */ /* 0x000fe4000fffe0ff */
[----:B------:R-:W-:Y:S02]  /*1ab0*/  ULEA UR32, UR17, UR4, 0xe ;  /* 0x0000000411207291 */ /* 0x000fe4000f8e70ff */
[----:B------:R-:W-:Y:S02]  /*1ac0*/  UISETP.NE.AND UP0, UPT, UR13, 0x4, UPT ;  /* 0x000000040d00788c */ /* 0x000fe4000bf05270 */
[----:B------:R-:W-:Y:S02]  /*1ad0*/  UIADD3 UR28, UP1, UPT, UR24, 0x80, URZ ;  /* 0x00000080181c7890 */ /* 0x000fe4000ff3e0ff */
[----:B------:R-:W-:Y:S02]  /*1ae0*/  USEL UR9, URZ, 0x1, UP0 ;  /* 0x00000001ff097887 */ /* 0x000fe40008000000 */
[----:B------:R-:W-:-:S02]  /*1af0*/  USEL UR13, UR13, URZ, UP0 ;  /* 0x000000ff0d0d7287 */ /* 0x000fc40008000000 */
[----:B------:R-:W-:Y:S02]  /*1b00*/  UIADD3 UR26, UP0, UPT, UR24, 0x180, URZ ;  /* 0x00000180181a7890 */ /* 0x000fe4000ff1e0ff */
[----:B------:R-:W-:Y:S01]  /*1b10*/  ULEA UR8, UR13, UR4, 0x3 ;  /* 0x000000040d087291 */ /* 0x000fe2000f8e18ff */
[----:B------:R-:W-:Y:S01]  /*1b20*/  LOP3.LUT R17, R17, UR9, RZ, 0x3c, !PT ;  /* 0x0000000911117c12 */ /* 0x000fe2000f8e3cff */
[----:B------:R-:W-:Y:S02]  /*1b30*/  ULOP3.LUT UR33, UR33, 0xfefffff8, URZ, 0xc0, !UPT ;  /* 0xfefffff821217892 */ /* 0x000fe4000f8ec0ff */
[----:B------:R-:W-:Y:S01]  /*1b40*/  UIADD3.X UR29, UPT, UPT, URZ, UR25, URZ, UP1, !UPT ;  /* 0x00000019ff1d7290 */ /* 0x000fe20008ffe4ff */
[----:B-1----:R-:W-:Y:S01]  /*1b50*/  SHF.L.U32 R2, R17, 0x1f, RZ ;  /* 0x0000001f11027819 */ /* 0x002fe200000006ff */
[----:B------:R-:W-:Y:S02]  /*1b60*/  UIADD3 UR32, UPT, UPT, UR32, 0x6400, URZ ;  /* 0x0000640020207890 */ /* 0x000fe4000fffe0ff */
[----:B------:R-:W-:Y:S01]  /*1b70*/  UIADD3.X UR27, UPT, UPT, URZ, UR25, URZ, UP0, !UPT ;  /* 0x00000019ff1b7290 */ /* 0x000fe200087fe4ff */
[----:B------:R1:W4:Y:S01]  /*1b80*/  SYNCS.PHASECHK.TRANS64.TRYWAIT P0, [UR8+0x20], R2 ;  /* 0x00002002ff0075a7 */ /* 0x0003220008001108 */
[----:B------:R-:W-:Y:S01]  /*1b90*/  ULEA UR8, UR17, UR4, 0xc ;  /* 0x0000000411087291 */ /* 0x000fe2000f8e60ff */
[----:B------:R-:W-:Y:S01]  /*1ba0*/  UMOV UR18, 0x0 ;  /* 0x0000000000127882 */ /* 0x000fe20000000000 */
[----:B------:R-:W-:-:S02]  /*1bb0*/  UMOV UR19, 0x10000000 ;  /* 0x1000000000137882 */ /* 0x000fc40000000000 */
[----:B------:R-:W-:Y:S01]  /*1bc0*/  UIADD3 UR8, UPT, UPT, UR8, 0x16400, URZ ;  /* 0x0001640008087890 */ /* 0x000fe2000fffe0ff */
[----:B------:R2:W-:Y:S01]  /*1bd0*/  UTMALDG.3D.2CTA [UR32], [UR28], desc[UR18] ;  /* 0x000012201c0075b4 */ /* 0x0005e20008211000 */
[----:B------:R-:W-:Y:S01]  /*1be0*/  UMOV UR10, UR34 ;  /* 0x00000022000a7c82 */ /* 0x000fe20008000000 */
[----:B------:R-:W-:Y:S01]  /*1bf0*/  UMOV UR12, UR36 ;  /* 0x00000024000c7c82 */ /* 0x000fe20008000000 */
[----:B------:R-:W-:Y:S01]  /*1c00*/  UMOV UR9, UR33 ;  /* 0x0000002100097c82 */ /* 0x000fe20008000000 */
[----:B------:R-:W-:Y:S01]  /*1c10*/  UMOV UR23, UR5 ;  /* 0x0000000500177c82 */ /* 0x000fe20008000000 */
[----:B------:R-:W-:-:S03]  /*1c20*/  UMOV UR17, UR13 ;  /* 0x0000000d00117c82 */ /* 0x000fc60008000000 */
[----:B------:R1:W-:Y:S01]  /*1c30*/  UTMALDG.3D.2CTA [UR8], [UR26], desc[UR18] ;  /* 0x000012081a0075b4 */ /* 0x0003e20008211000 */
[----:B--2---:R-:W-:Y:S01]  /*1c40*/  UIADD3 UR34, UPT, UPT, UR34, 0x40, URZ ;  /* 0x0000004022227890 */ /* 0x004fe2000fffe0ff */
[----:B------:R-:W-:Y:S11]  /*1c50*/  BRA.U UP2, `(.L_x_31) ;  /* 0xfffffffd024c7547 */ /* 0x000ff6000b83ffff */
.L_x_25:
[----:B-1----:R-:W-:Y:S01]  /*1c60*/  ULEA UR8, UR13, UR4, 0x3 ;  /* 0x000000040d087291 */ /* 0x002fe2000f8e18ff */
[----:B------:R-:W-:Y:S01]  /*1c70*/  SHF.L.U32 R2, R17, 0x1f, RZ ;  /* 0x0000001f11027819 */ /* 0x000fe200000006ff */
[----:B------:R-:W-:Y:S01]  /*1c80*/  @!P1 SYNCS.ARRIVE.TRANS64.A1T0 RZ, [UR4+0x78], RZ ;  /* 0x000078ffffff99a7 */ /* 0x000fe20008100004 */
[----:B------:R-:W-:-:S06]  /*1c90*/  UISETP.GT.AND UP0, UPT, UR22, UR21, UPT ;  /* 0x000000151600728c */ /* 0x000fcc000bf04270 */
[----:B--2-4-:R1:W2:Y:S03]  /*1ca0*/  SYNCS.PHASECHK.TRANS64.TRYWAIT P0, [UR8+0x20], R2 ;  /* 0x00002002ff0075a7 */ /* 0x0142a60008001108 */
[----:B------:R-:W-:Y:S05]  /*1cb0*/  BRA.U !UP0, `(.L_x_32) ;  /* 0x0000000108c07547 */ /* 0x000fea000b800000 */
[----:B------:R-:W-:Y:S01]  /*1cc0*/  UIADD3 UR26, UPT, UPT, UR14, UR23, URZ ;  /* 0x000000170e1a7290 */ /* 0x000fe2000fffe0ff */
[----:B------:R-:W-:-:S11]  /*1cd0*/  UMOV UR27, UR13 ;  /* 0x0000000d001b7c82 */ /* 0x000fd60008000000 */
.L_x_38:
[----:B------:R-:W-:Y:S01]  /*1ce0*/  ULEA UR17, UR27, UR4, 0x3 ;  /* 0x000000041b117291 */ /* 0x000fe2000f8e18ff */
[----:B--2---:R-:W-:Y:S01]  /*1cf0*/  @P5 MOV R3, 0xa000 ;  /* 0x0000a00000035802 */ /* 0x004fe20000000f00 */
[----:B-12---:R-:W-:Y:S10]  /*1d00*/  @P0 BRA `(.L_x_33) ;  /* 0x00000000000c0947 */ /* 0x006ff40003800000 */
[----:B------:R-:W-:-:S04]  /*1d10*/  SHF.L.U32 R4, R17, 0x1f, RZ ;  /* 0x0000001f11047819 */ /* 0x000fc800000006ff */
[----:B------:R-:W2:Y:S02]  /*1d20*/  SYNCS.PHASECHK.TRANS64.TRYWAIT P0, [UR17+0x20], R4 ;  /* 0x00002004ff0075a7 */ /* 0x000ea40008001111 */
[----:B--2---:R-:W-:Y:S05]  /*1d30*/  @!P0 BRA `(.L_x_34) ;  /* 0x0000005c00e48947 */ /* 0x004fea0003800000 */
.L_x_33:
[----:B------:R2:W-:Y:S01]  /*1d40*/  @P5 SYNCS.ARRIVE.TRANS64 RZ, [UR17], R3 ;  /* 0x00000003ffff59a7 */ /* 0x0005e20008000011 */
[----:B------:R-:W-:-:S04]  /*1d50*/  ULOP3.LUT UR8, UR7, 0x2, URZ, 0xfc, !UPT ;  /* 0x0000000207087892 */ /* 0x000fc8000f8efcff */
[----:B------:R-:W-:-:S09]  /*1d60*/  UISETP.NE.AND UP0, UPT, UR8, 0x2, UPT ;  /* 0x000000020800788c */ /* 0x000fd2000bf05270 */
[----:B------:R-:W-:Y:S05]  /*1d70*/  BRA.U UP0, `(.L_x_35) ;  /* 0x0000000100047547 */ /* 0x000fea000b800000 */
[----:B------:R-:W-:Y:S05]  /*1d80*/  BPT.TRAP 0x1 ;  /* 0x000000040000795c */ /* 0x000fea0000300000 */
.L_x_35:
[----:B------:R-:W-:Y:S04]  /*1d90*/  BSSY.RECONVERGENT B0, `(.L_x_36) ;  /* 0x0000003000007945 */ /* 0x000fe80003800200 */
[----:B------:R-:W-:Y:S05]  /*1da0*/  @!P4 BRA `(.L_x_37) ;  /* 0x000000000004c947 */ /* 0x000fea0003800000 */
[----:B------:R-:W-:Y:S05]  /*1db0*/  BPT.TRAP 0x1 ;  /* 0x000000040000795c */ /* 0x000fea0000300000 */
.L_x_37:
[----:B------:R-:W-:Y:S05]  /*1dc0*/  BSYNC.RECONVERGENT B0 ;  /* 0x0000000000007941 */ /* 0x000fea0003800200 */
.L_x_36:
        /* <DEDUP_REMOVED lines=9> */
[----:B------:R-:W-:Y:S02]  /*1e60*/  USHF.L.U32 UR18, UR23, 0x6, URZ ;  /* 0x0000000617127899 */ /* 0x000fe400080006ff */
[----:B------:R-:W-:Y:S01]  /*1e70*/  ULOP3.LUT UR17, UR17, 0xfefffff8, URZ, 0xc0, !UPT ;  /* 0xfefffff811117892 */ /* 0x000fe2000f8ec0ff */
[----:B-1----:R-:W-:Y:S01]  /*1e80*/  SHF.L.U32 R2, R17, 0x1f, RZ ;  /* 0x0000001f11027819 */ /* 0x002fe200000006ff */
[----:B------:R-:W-:Y:S02]  /*1e90*/  UIADD3 UR16, UPT, UPT, UR16, 0x6400, URZ ;  /* 0x0000640010107890 */ /* 0x000fe4000fffe0ff */
[----:B------:R-:W-:Y:S01]  /*1ea0*/  UIADD3.X UR33, UPT, UPT, URZ, UR25, URZ, UP1, !UPT ;  /* 0x00000019ff217290 */ /* 0x000fe20008ffe4ff */
[----:B------:R4:W1:Y:S01]  /*1eb0*/  SYNCS.PHASECHK.TRANS64.TRYWAIT P0, [UR8+0x20], R2 ;  /* 0x00002002ff0075a7 */ /* 0x0008620008001108 */
[----:B------:R-:W-:-:S02]  /*1ec0*/  ULEA UR8, UR27, UR4, 0xc ;  /* 0x000000041b087291 */ /* 0x000fc4000f8e60ff */
[----:B------:R-:W-:Y:S02]  /*1ed0*/  UIADD3.X UR31, UPT, UPT, URZ, UR25, URZ, UP0, !UPT ;  /* 0x00000019ff1f7290 */ /* 0x000fe400087fe4ff */
[----:B------:R-:W-:Y:S01]  /*1ee0*/  UIADD3 UR8, UPT, UPT, UR8, 0x16400, URZ ;  /* 0x0001640008087890 */ /* 0x000fe2000fffe0ff */
[----:B------:R-:W-:Y:S01]  /*1ef0*/  UMOV UR28, 0x0 ;  /* 0x00000000001c7882 */ /* 0x000fe20000000000 */
[----:B------:R-:W-:Y:S01]  /*1f00*/  UMOV UR29, 0x10000000 ;  /* 0x10000000001d7882 */ /* 0x000fe20000000000 */
[----:B------:R-:W-:Y:S01]  /*1f10*/  UMOV UR19, UR35 ;  /* 0x0000002300137c82 */ /* 0x000fe20008000000 */
[----:B------:R-:W-:Y:S01]  /*1f20*/  UMOV UR20, UR36 ;  /* 0x0000002400147c82 */ /* 0x000fe20008000000 */
[----:B------:R-:W-:Y:S01]  /*1f30*/  UMOV UR12, UR36 ;  /* 0x00000024000c7c82 */ /* 0x000fe20008000000 */
[----:B------:R-:W-:Y:S01]  /*1f40*/  UMOV UR9, UR17 ;  /* 0x0000001100097c82 */ /* 0x000fe20008000000 */
[----:B------:R-:W-:Y:S01]  /*1f50*/  UMOV UR10, UR18 ;  /* 0x00000012000a7c82 */ /* 0x000fe20008000000 */
[----:B------:R4:W-:Y:S01]  /*1f60*/  UTMALDG.3D.2CTA [UR16], [UR32], desc[UR28] ;  /* 0x00001c10200075b4 */ /* 0x0009e20008211000 */
[----:B------:R-:W-:Y:S01]  /*1f70*/  UIADD3 UR23, UPT, UPT, UR23, 0x1, URZ ;  /* 0x0000000117177890 */ /* 0x000fe2000fffe0ff */
[----:B------:R-:W-:-:S03]  /*1f80*/  UMOV UR27, UR13 ;  /* 0x0000000d001b7c82 */ /* 0x000fc60008000000 */
[----:B------:R-:W-:Y:S01]  /*1f90*/  UISETP.NE.AND UP0, UPT, UR23, UR26, UPT ;  /* 0x0000001a1700728c */ /* 0x000fe2000bf05270 */
[----:B------:R4:W-:Y:S08]  /*1fa0*/  UTMALDG.3D.2CTA [UR8], [UR30], desc[UR28] ;  /* 0x00001c081e0075b4 */ /* 0x0009f00008211000 */
[----:B----4-:R-:W-:Y:S05]  /*1fb0*/  BRA.U UP0, `(.L_x_38) ;  /* 0xfffffffd00487547 */ /* 0x010fea000b83ffff */
.L_x_32:
[C---:B-1----:R-:W-:Y:S01]  /*1fc0*/  LEA R2, R16.reuse, UR4, 0x3 ;  /* 0x0000000410027c11 */ /* 0x042fe2000f8e18ff */
[----:B------:R-:W-:Y:S01]  /*1fd0*/  NOP ;  /* 0x0000000000007918 */ /* 0x000fe20000000000 */
[----:B--2---:R-:W-:Y:S02]  /*1fe0*/  SHF.L.U32 R3, R13, 0x1f, RZ ;  /* 0x0000001f0d037819 */ /* 0x004fe400000006ff */
[----:B------:R-:W-:Y:S02]  /*1ff0*/  LEA R4, R16, UR4, 0x4 ;  /* 0x0000000410047c11 */ /* 0x000fe4000f8e20ff */
[----:B------:R-:W1:Y:S02]  /*2000*/  SYNCS.PHASECHK.TRANS64.TRYWAIT P0, [R2+URZ+0x80], R3 ;  /* 0x00008003020075a7 */ /* 0x000e6400080011ff */
[----:B-1----:R-:W-:Y:S05]  /*2010*/  @!P0 BRA `(.L_x_39) ;  /* 0x0000005c00448947 */ /* 0x002fea0003800000 */
.L_x_136:
[----:B------:R-:W2:Y:S01]  /*2020*/  LDS.128 R4, [R4+0x110] ;  /* 0x0001100004047984 */ /* 0x000ea20000000c00 */
[----:B------:R-:W-:Y:S01]  /*2030*/  ISETP.GE.AND P0, PT, R40, 0x1, PT ;  /* 0x000000012800780c */ /* 0x000fe20003f06270 */
[----:B-1----:R-:W-:Y:S01]  /*2040*/  VIADD R2, R2, 0x90 ;  /* 0x0000009002027836 */ /* 0x002fe20000000000 */
[----:B------:R-:W-:Y:S01]  /*2050*/  @!PT LDS RZ, [RZ] ;  /* 0x00000000fffff984 */ /* 0x000fe20000000800 */
[----:B------:R-:W-:Y:S01]  /*2060*/  @!PT LDS RZ, [RZ] ;  /* 0x00000000fffff984 */ /* 0x000fe20000000800 */
[----:B------:R-:W-:Y:S01]  /*2070*/  @!PT LDS RZ, [RZ] ;  /* 0x00000000fffff984 */ /* 0x000fe20000000800 */
[----:B------:R-:W-:Y:S01]  /*2080*/  @!PT LDS RZ, [RZ] ;  /* 0x00000000fffff984 */ /* 0x000fe20000000800 */
[----:B------:R1:W-:Y:S06]  /*2090*/  MEMBAR.ALL.CTA ;  /* 0x0000000000007992 */ /* 0x0003ec0000008000 */
[----:B-1----:R-:W1:Y:S01]  /*20a0*/  FENCE.VIEW.ASYNC.S ;  /* 0x00000000000073c6 */ /* 0x002e620000000000 */
[----:B------:R-:W-:-:S04]  /*20b0*/  PRMT R2, RZ, 0x654, R2 ;  /* 0x00000654ff027816 */ /* 0x000fc80000000002 */
[----:B-1----:R1:W-:Y:S01]  /*20c0*/  SYNCS.ARRIVE.TRANS64.RED.A1T0 RZ, [R2+URZ], RZ ;  /* 0x000000ff02ff79a7 */ /* 0x0023e200081004ff */
[----:B--2---:R-:W-:-:S13]  /*20d0*/  LOP3.LUT P2, RZ, R6, 0x1, RZ, 0xc0, !PT ;  /* 0x0000000106ff7812 */ /* 0x004fda000784c0ff */
[----:B------:R-:W-:Y:S01]  /*20e0*/  @P2 SHF.R.U32.HI R3, RZ, 0x10, R5 ;  /* 0x00000010ff032819 */ /* 0x000fe20000011605 */
[----:B------:R-:W-:Y:S01]  /*20f0*/  VOTEU.ANY UP0, P2 ;  /* 0x0000000000ff7886 */ /* 0x000fe20001000100 */
[----:B------:R-:W-:Y:S02]  /*2100*/  @P2 MOV R10, R4 ;  /* 0x00000004000a2202 */ /* 0x000fe40000000f00 */
[----:B------:R-:W-:Y:S02]  /*2110*/  @P2 R2UR.BROADCAST UR8, R3 ;  /* 0x00000000030822ca */ /* 0x000fe400008e0000 */
[----:B------:R-:W-:-:S11]  /*2120*/  @P2 LOP3.LUT R9, R5, 0xffff, RZ, 0xc0, !PT ;  /* 0x0000ffff05092812 */ /* 0x000fd600078ec0ff */
[----:B------:R-:W-:Y:S01]  /*2130*/  @UP0 UMOV UR36, UR8 ;  /* 0x0000000800240c82 */ /* 0x000fe20008000000 */
[----:B-1----:R-:W-:Y:S05]  /*2140*/  @!P0 BRA `(.L_x_40) ;  /* 0x0000000000b88947 */ /* 0x002fea0003800000 */
[----:B------:R-:W3:Y:S01]  /*2150*/  LDC.64 R4, c[0x0][0xb18] ;  /* 0x0002c600ff047b82 */ /* 0x000ee20000000a00 */
[----:B------:R-:W-:-:S07]  /*2160*/  ISETP.NE.AND P3, PT, R40, 0x1, PT ;  /* 0x000000012800780c */ /* 0x000fce0003f65270 */
[----:B------:R-:W1:Y:S08]  /*2170*/  LDC.64 R6, c[0x0][0xb10] ;  /* 0x0002c400ff067b82 */ /* 0x000e700000000a00 */
[----:B------:R-:W2:Y:S08]  /*2180*/  LDC R14, c[0x0][0xb20] ;  /* 0x0002c800ff0e7b82 */ /* 0x000eb00000000800 */
[----:B------:R-:W4:Y:S01]  /*2190*/  LDC R15, c[0x0][0xb0c] ;  /* 0x0002c300ff0f7b82 */ /* 0x000f220000000800 */
[----:B---3--:R-:W-:Y:S01]  /*21a0*/  IMAD.HI.U32 R21, R0, R5, RZ ;  /* 0x0000000500157227 */ /* 0x008fe200078e00ff */
[----:B------:R-:W-:-:S03]  /*21b0*/  ISETP.NE.AND P0, PT, R4, 0x1, PT ;  /* 0x000000010400780c */ /* 0x000fc60003f05270 */
[----:B------:R-:W-:-:S03]  /*21c0*/  IMAD.HI.U32 R5, R9, R5, RZ ;  /* 0x0000000509057227 */ /* 0x000fc600078e00ff */
[----:B------:R-:W3:Y:S01]  /*21d0*/  LDC.64 R2, c[0x0][0xb28] ;  /* 0x0002ca00ff027b82 */ /* 0x000ee20000000a00 */
[----:B-1----:R-:W-:-:S04]  /*21e0*/  IMAD.HI.U32 R22, R8, R6, RZ ;  /* 0x0000000608167227 */ /* 0x002fc800078e00ff */
[----:B------:R-:W-:Y:S01]  /*21f0*/  IMAD.HI.U32 R23, R10, R6, RZ ;  /* 0x000000060a177227 */ /* 0x000fe200078e00ff */
[----:B------:R-:W-:Y:S02]  /*2200*/  SHF.R.U32.HI R22, RZ, R7, R22 ;  /* 0x00000007ff167219 */ /* 0x000fe40000011616 */
[-C--:B--2---:R-:W-:Y:S02]  /*2210*/  SHF.R.U32.HI R21, RZ, R14.reuse, R21 ;  /* 0x0000000eff157219 */ /* 0x084fe40000011615 */
[----:B------:R-:W-:Y:S02]  /*2220*/  SHF.R.U32.HI R5, RZ, R14, R5 ;  /* 0x0000000eff057219 */ /* 0x000fe40000011605 */
[----:B------:R-:W-:Y:S02]  /*2230*/  SEL R21, R0, R21, !P0 ;  /* 0x0000001500157207 */ /* 0x000fe40004000000 */
[----:B------:R-:W-:Y:S02]  /*2240*/  SHF.R.U32.HI R23, RZ, R7, R23 ;  /* 0x00000007ff177219 */ /* 0x000fe40000011617 */
[----:B----4-:R-:W-:-:S02]  /*2250*/  ISETP.NE.AND P1, PT, R15, 0x1, PT ;  /* 0x000000010f00780c */ /* 0x010fc40003f25270 */
[----:B------:R-:W-:Y:S02]  /*2260*/  SEL R5, R9, R5, !P0 ;  /* 0x0000000509057207 */ /* 0x000fe40004000000 */
[----:B------:R-:W-:Y:S02]  /*2270*/  SEL R22, R8, R22, !P1 ;  /* 0x0000001608167207 */ /* 0x000fe40004800000 */
[----:B------:R-:W-:Y:S01]  /*2280*/  SEL R23, R10, R23, !P1 ;  /* 0x000000170a177207 */ /* 0x000fe20004800000 */
[----:B---3--:R-:W-:-:S04]  /*2290*/  IMAD.HI.U32 R20, R21, R2, RZ ;  /* 0x0000000215147227 */ /* 0x008fc800078e00ff */
        /* <DEDUP_REMOVED lines=10> */
[----:B------:R-:W-:-:S04]  /*2340*/  @!P0 IMAD.HI.U32 R7, R23, R2, RZ ;  /* 0x0000000217078227 */ /* 0x000fc800078e00ff */
[----:B------:R-:W-:Y:S01]  /*2350*/  IMAD.MOV R2, RZ, RZ, -R6 ;  /* 0x000000ffff027224 */ /* 0x000fe200078e0a06 */
[----:B------:R-:W-:Y:S02]  /*2360*/  @!P0 SHF.R.U32.HI R3, RZ, R3, R7 ;  /* 0x00000003ff038219 */ /* 0x000fe40000011607 */
[----:B------:R-:W-:Y:S01]  /*2370*/  IADD3 R7, PT, PT, -R5, RZ, RZ ;  /* 0x000000ff05077210 */ /* 0x000fe20007ffe1ff */
[----:B------:R-:W-:Y:S01]  /*2380*/  IMAD R2, R40, R2, R5 ;  /* 0x0000000228027224 */ /* 0x000fe200078e0205 */
        /* <DEDUP_REMOVED lines=10> */
.L_x_40:
[----:B------:R-:W1:Y:S02]  /*2430*/  LDCU UR8, c[0x0][0xb30] ;  /* 0x00016600ff0877ac */ /* 0x000e640008000800 */
[----:B-1----:R-:W-:-:S09]  /*2440*/  UISETP.NE.AND UP0, UPT, UR8, 0x1, UPT ;  /* 0x000000010800788c */ /* 0x002fd2000bf05270 */
[----:B------:R-:W-:Y:S05]  /*2450*/  BRA.U UP0, `(.L_x_41) ;  /* 0x0000000100407547 */ /* 0x000fea000b800000 */
[----:B------:R-:W1:Y:S08]  /*2460*/  LDC.64 R4, c[0x0][0xb10] ;  /* 0x0002c400ff047b82 */ /* 0x000e700000000a00 */
[----:B------:R-:W2:Y:S08]  /*2470*/  LDC.64 R2, c[0x0][0xb18] ;  /* 0x0002c600ff027b82 */ /* 0x000eb00000000a00 */
[----:B------:R-:W4:Y:S08]  /*2480*/  LDC R6, c[0x0][0xb20] ;  /* 0x0002c800ff067b82 */ /* 0x000f300000000800 */
[----:B------:R-:W3:Y:S01]  /*2490*/  LDC R7, c[0x0][0xb0c] ;  /* 0x0002c300ff077b82 */ /* 0x000ee20000000800 */
[----:B-1----:R-:W-:-:S05]  /*24a0*/  IMAD.HI.U32 R4, R10, R4, RZ ;  /* 0x000000040a047227 */ /* 0x002fca00078e00ff */
[----:B------:R-:W-:Y:S01]  /*24b0*/  SHF.R.U32.HI R4, RZ, R5, R4 ;  /* 0x00000005ff047219 */ /* 0x000fe20000011604 */
[----:B--2---:R-:W-:Y:S01]  /*24c0*/  IMAD.HI.U32 R3, R9, R3, RZ ;  /* 0x0000000309037227 */ /* 0x004fe200078e00ff */
[----:B------:R-:W-:-:S04]  /*24d0*/  ISETP.NE.AND P0, PT, R2, 0x1, PT ;  /* 0x000000010200780c */ /* 0x000fc80003f05270 */
[----:B----4-:R-:W-:-:S04]  /*24e0*/  SHF.R.U32.HI R3, RZ, R6, R3 ;  /* 0x00000006ff037219 */ /* 0x010fc80000011603 */
[----:B------:R-:W-:Y:S02]  /*24f0*/  SEL R3, R9, R3, !P0 ;  /* 0x0000000309037207 */ /* 0x000fe40004000000 */
[----:B---3--:R-:W-:-:S04]  /*2500*/  ISETP.NE.AND P1, PT, R7, 0x1, PT ;  /* 0x000000010700780c */ /* 0x008fc80003f25270 */
[----:B------:R-:W-:-:S05]  /*2510*/  SEL R4, R10, R4, !P1 ;  /* 0x000000040a047207 */ /* 0x000fca0004800000 */
[----:B------:R-:W-:Y:S02]  /*2520*/  IMAD.IADD R5, R3, 0x1, -R4 ;  /* 0x0000000103057824 */ /* 0x000fe400078e0a04 */
[----:B------:R-:W-:Y:S02]  /*2530*/  IMAD.IADD R3, R4, 0x1, -R3 ;  /* 0x0000000104037824 */ /* 0x000fe400078e0a03 */
[----:B------:R-:W-:Y:S02]  /*2540*/  IMAD R10, R5, R7, R10 ;  /* 0x00000007050a7224 */ /* 0x000fe400078e020a */
[----:B------:R-:W-:-:S07]  /*2550*/  IMAD R9, R3, R2, R9 ;  /* 0x0000000203097224 */ /* 0x000fce00078e0209 */
.L_x_41:
[----:B------:R-:W-:Y:S01]  /*2560*/  VIADD R16, R16, 0x1 ;  /* 0x0000000110107836 */ /* 0x000fe20000000000 */
[----:B------:R-:W-:Y:S01]  /*2570*/  PLOP3.LUT P1, PT, PT, PT, PT, 0x80, 0x8 ;  /* 0x000000000008781c */ /* 0x000fe20003f2f070 */
[----:B------:R-:W-:Y:S02]  /*2580*/  IMAD.IADD R14, R10, 0x1, R91 ;  /* 0x000000010a0e7824 */ /* 0x000fe400078e025b */
[----:B------:R-:W-:Y:S01]  /*2590*/  IMAD.IADD R15, R9, 0x1, R90 ;  /* 0x00000001090f7824 */ /* 0x000fe200078e025a */
[----:B------:R-:W-:-:S04]  /*25a0*/  ISETP.NE.AND P0, PT, R16, 0x2, PT ;  /* 0x000000021000780c */ /* 0x000fc80003f05270 */
[----:B------:R-:W-:Y:S02]  /*25b0*/  SEL R2, RZ, 0x1, P0 ;  /* 0x00000001ff027807 */ /* 0x000fe40000000000 */
[----:B------:R-:W-:Y:S02]  /*25c0*/  SEL R16, R16, RZ, P0 ;  /* 0x000000ff10107207 */ /* 0x000fe40000000000 */
[----:B------:R-:W-:Y:S01]  /*25d0*/  LOP3.LUT R13, R13, R2, RZ, 0x3c, !PT ;  /* 0x000000020d0d7212 */ /* 0x000fe200078e3cff */
[----:B------:R-:W-:Y:S06]  /*25e0*/  @P2 BRA `(.L_x_42) ;  /* 0xfffffff000582947 */ /* 0x000fec000383ffff */
[----:B------:R-:W-:Y:S01]  /*25f0*/  UIADD3 UR4, UPT, UPT, UR4, 0x20, URZ ;  /* 0x0000002004047890 */ /* 0x000fe2000fffe0ff */
[----:B------:R-:W-:-:S03]  /*2600*/  SHF.L.U32 R2, R17, 0x1f, RZ ;  /* 0x0000001f11027819 */ /* 0x000fc600000006ff */
[----:B------:R-:W-:-:S09]  /*2610*/  ULEA UR5, UR13, UR4, 0x3 ;  /* 0x000000040d057291 */ /* 0x000fd2000f8e18ff */
[----:B------:R-:W1:Y:S02]  /*2620*/  SYNCS.PHASECHK.TRANS64.TRYWAIT P0, [UR5], R2 ;  /* 0x00000002ff0075a7 */ /* 0x000e640008001105 */
[----:B-1----:R-:W-:Y:S05]  /*2630*/  @!P0 BRA `(.L_x_43) ;  /* 0x0000005400d08947 */ /* 0x002fea0003800000 */
.L_x_138:
[----:B------:R-:W-:-:S04]  /*2640*/  UIADD3 UR6, UPT, UPT, UR13, 0x1, URZ ;  /* 0x000000010d067890 */ /* 0x000fc8000fffe0ff */
[----:B------:R-:W-:-:S04]  /*2650*/  UISETP.NE.AND UP0, UPT, UR6, 0x4, UPT ;  /* 0x000000040600788c */ /* 0x000fc8000bf05270 */
[----:B------:R-:W-:Y:S02]  /*2660*/  USEL UR7, URZ, 0x1, UP0 ;  /* 0x00000001ff077887 */ /* 0x000fe40008000000 */
[----:B------:R-:W-:-:S04]  /*2670*/  USEL UR6, UR6, URZ, UP0 ;  /* 0x000000ff06067287 */ /* 0x000fc80008000000 */
[----:B------:R-:W-:Y:S01]  /*2680*/  ULEA UR5, UR6, UR4, 0x3 ;  /* 0x0000000406057291 */ /* 0x000fe2000f8e18ff */
[----:B-1----:R-:W-:-:S04]  /*2690*/  LOP3.LUT R2, R17, UR7, RZ, 0x3c, !PT ;  /* 0x0000000711027c12 */ /* 0x002fc8000f8e3cff */
[----:B------:R-:W-:-:S04]  /*26a0*/  SHF.L.U32 R3, R2, 0x1f, RZ ;  /* 0x0000001f02037819 */ /* 0x000fc800000006ff */
[----:B------:R-:W1:Y:S02]  /*26b0*/  SYNCS.PHASECHK.TRANS64.TRYWAIT P0, [UR5], R3 ;  /* 0x00000003ff0075a7 */ /* 0x000e640008001105 */
[----:B-1----:R-:W-:Y:S05]  /*26c0*/  @!P0 BRA `(.L_x_44) ;  /* 0x0000005400c48947 */ /* 0x002fea0003800000 */
.L_x_140:
[----:B------:R-:W-:-:S04]  /*26d0*/  UIADD3 UR6, UPT, UPT, UR6, 0x1, URZ ;  /* 0x0000000106067890 */ /* 0x000fc8000fffe0ff */
[----:B------:R-:W-:-:S04]  /*26e0*/  UISETP.NE.AND UP0, UPT, UR6, 0x4, UPT ;  /* 0x000000040600788c */ /* 0x000fc8000bf05270 */
[----:B------:R-:W-:Y:S02]  /*26f0*/  USEL UR7, URZ, 0x1, UP0 ;  /* 0x00000001ff077887 */ /* 0x000fe40008000000 */
[----:B------:R-:W-:-:S04]  /*2700*/  USEL UR6, UR6, URZ, UP0 ;  /* 0x000000ff06067287 */ /* 0x000fc80008000000 */
[----:B------:R-:W-:Y:S01]  /*2710*/  ULEA UR5, UR6, UR4, 0x3 ;  /* 0x0000000406057291 */ /* 0x000fe2000f8e18ff */
[----:B------:R-:W-:-:S04]  /*2720*/  LOP3.LUT R2, R2, UR7, RZ, 0x3c, !PT ;  /* 0x0000000702027c12 */ /* 0x000fc8000f8e3cff */
[----:B-1----:R-:W-:-:S04]  /*2730*/  SHF.L.U32 R3, R2, 0x1f, RZ ;  /* 0x0000001f02037819 */ /* 0x002fc800000006ff */
[----:B------:R-:W1:Y:S02]  /*2740*/  SYNCS.PHASECHK.TRANS64.TRYWAIT P0, [UR5], R3 ;  /* 0x00000003ff0075a7 */ /* 0x000e640008001105 */
[----:B-1----:R-:W-:Y:S05]  /*2750*/  @!P0 BRA `(.L_x_45) ;  /* 0x0000005400b88947 */ /* 0x002fea0003800000 */
.L_x_142:
[----:B------:R-:W-:-:S04]  /*2760*/  UIADD3 UR6, UPT, UPT, UR6, 0x1, URZ ;  /* 0x0000000106067890 */ /* 0x000fc8000fffe0ff */
[----:B------:R-:W-:-:S04]  /*2770*/  UISETP.NE.AND UP0, UPT, UR6, 0x4, UPT ;  /* 0x000000040600788c */ /* 0x000fc8000bf05270 */
[----:B------:R-:W-:Y:S02]  /*2780*/  USEL UR5, URZ, 0x1, UP0 ;  /* 0x00000001ff057887 */ /* 0x000fe40008000000 */
[----:B------:R-:W-:-:S04]  /*2790*/  USEL UR6, UR6, URZ, UP0 ;  /* 0x000000ff06067287 */ /* 0x000fc80008000000 */
[----:B------:R-:W-:Y:S01]  /*27a0*/  ULEA UR6, UR6, UR4, 0x3 ;  /* 0x0000000406067291 */ /* 0x000fe2000f8e18ff */
[----:B------:R-:W-:-:S04]  /*27b0*/  LOP3.LUT R2, R2, UR5, RZ, 0x3c, !PT ;  /* 0x0000000502027c12 */ /* 0x000fc8000f8e3cff */
[----:B------:R-:W-:Y:S01]  /*27c0*/  SHF.L.U32 R2, R2, 0x1f, RZ ;  /* 0x0000001f02027819 */ /* 0x000fe200000006ff */
[----:B-1-3--:R-:W-:-:S07]  /*27d0*/  IMAD.U32 R0, RZ, RZ, UR6 ;  /* 0x00000006ff007e24 */ /* 0x00afce000f8e00ff */
.L_x_46:
[----:B-1----:R1:W2:Y:S02]  /*27e0*/  SYNCS.PHASECHK.TRANS64.TRYWAIT P0, [R0+URZ], R2 ;  /* 0x00000002000075a7 */ /* 0x0022a400080011ff */
[----:B--2---:R-:W-:Y:S05]  /*27f0*/  @!P0 NANOSLEEP.SYNCS 0x989680 ;  /* 0x009896800000895d */ /* 0x004fea0003900000 */
[----:B------:R-:W2:Y:S02]  /*2800*/  @!P0 SYNCS.PHASECHK.TRANS64 P0, [R0+URZ], R2 ;  /* 0x00000002000085a7 */ /* 0x000ea400080010ff */
[----:B--2---:R-:W-:Y:S05]  /*2810*/  @P0 EXIT ;  /* 0x000000000000094d */ /* 0x004fea0003800000 */
[----:B------:R-:W-:Y:S05]  /*2820*/  BRA `(.L_x_46) ;  /* 0xfffffffc00ec7947 */ /* 0x000fea000383ffff */
.L_x_22:
[----:B------:R-:W-:-:S04]  /*2830*/  UISETP.NE.AND UP1, UPT, UR37, URZ, UPT ;  /* 0x000000ff2500728c */ /* 0x000fc8000bf25270 */
[----:B------:R-:W-:-:S09]  /*2840*/  UISETP.NE.OR UP1, UPT, UR10, 0x1, UP1 ;  /* 0x000000010a00788c */ /* 0x000fd20008f25670 */
[----:B------:R-:W-:Y:S05]  /*2850*/  BRA.U UP1, `(.L_x_47) ;  /* 0x00000005014c7547 */ /* 0x000fea000b800000 */
[----:B------:R-:W-:Y:S01]  /*2860*/  HFMA2 R11, -RZ, RZ, 0, 0 ;  /* 0x00000000ff0b7431 */ /* 0x000fe200000001ff */
[----:B------:R-:W-:Y:S01]  /*2870*/  ISETP.GE.U32.AND P2, PT, R10, 0x2, PT ;  /* 0x000000020a00780c */ /* 0x000fe20003f46070 */
[----:B------:R-:W-:Y:S01]  /*2880*/  IMAD.MOV.U32 R12, RZ, RZ, 0x1 ;  /* 0x00000001ff0c7424 */ /* 0x000fe200078e00ff */
[----:B------:R-:W-:Y:S01]  /*2890*/  CS2R R8, SRZ ;  /* 0x0000000000087805 */ /* 0x000fe2000001ff00 */
[----:B------:R-:W-:Y:S01]  /*28a0*/  IMAD.MOV.U32 R3, RZ, RZ, RZ ;  /* 0x000000ffff037224 */ /* 0x000fe200078e00ff */
[----:B------:R-:W-:Y:S01]  /*28b0*/  UMOV UR4, 0x400 ;  /* 0x0000040000047882 */ /* 0x000fe20000000000 */
[----:B------:R-:W-:Y:S01]  /*28c0*/  UMOV UR6, URZ ;  /* 0x000000ff00067c82 */ /* 0x000fe20008000000 */
[----:B------:R-:W-:-:S12]  /*28d0*/  ULEA UR37, UR37, UR4, 0x18 ;  /* 0x0000000425257291 */ /* 0x000fd8000f8ec0ff */
.L_x_51:
[----:B------:R-:W-:Y:S02]  /*28e0*/  LEA R0, R3, UR37, 0x3 ;  /* 0x0000002503007c11 */ /* 0x000fe4000f8e18ff */
[----:B------:R-:W-:-:S03]  /*28f0*/  SHF.L.U32 R4, R8, 0x1f, RZ ;  /* 0x0000001f08047819 */ /* 0x000fc600000006ff */
[----:B------:R-:W-:Y:S01]  /*2900*/  VIADD R5, R0, 0xf0 ;  /* 0x000000f000057836 */ /* 0x000fe20000000000 */
[----:B------:R-:W1:Y:S02]  /*2910*/  SYNCS.PHASECHK.TRANS64.TRYWAIT P0, [R0+URZ+0xe0], R4 ;  /* 0x0000e004000075a7 */ /* 0x000e6400080011ff */
[----:B-1----:R-:W-:Y:S05]  /*2920*/  @!P0 BRA `(.L_x_48) ;  /* 0x00000054005c8947 */ /* 0x002fea0003800000 */
.L_x_143:
[----:B------:R-:W-:Y:S01]  /*2930*/  ULEA UR5, UR6, UR37, 0x3 ;  /* 0x0000002506057291 */ /* 0x000fe2000f8e18ff */
[----:B-1----:R-:W-:Y:S01]  /*2940*/  PRMT R0, RZ, 0x654, R5 ;  /* 0x00000654ff007816 */ /* 0x002fe20000000005 */
[----:B------:R-:W-:Y:S01]  /*2950*/  @!P2 IMAD.MOV.U32 R4, RZ, RZ, 0x10 ;  /* 0x00000010ff04a424 */ /* 0x000fe200078e00ff */
[----:B------:R-:W-:Y:S01]  /*2960*/  SHF.L.U32 R5, R12, 0x1f, RZ ;  /* 0x0000001f0c057819 */ /* 0x000fe200000006ff */
[----:B------:R-:W-:Y:S01]  /*2970*/  UIADD3 UR4, UPT, UPT, UR5, 0x80, URZ ;  /* 0x0000008005047890 */ /* 0x000fe2000fffe0ff */
[----:B------:R1:W-:Y:S05]  /*2980*/  SYNCS.ARRIVE.TRANS64.RED.A1T0 RZ, [R0+URZ], RZ ;  /* 0x000000ff00ff79a7 */ /* 0x0003ea00081004ff */
[----:B------:R-:W-:Y:S01]  /*2990*/  IMAD.U32 R6, RZ, RZ, UR4 ;  /* 0x00000004ff067e24 */ /* 0x000fe2000f8e00ff */
[----:B------:R-:W2:Y:S04]  /*29a0*/  SYNCS.PHASECHK.TRANS64.TRYWAIT P0, [UR5+0x90], R5 ;  /* 0x00009005ff0075a7 */ /* 0x000ea80008001105 */
[----:B------:R-:W-:Y:S01]  /*29b0*/  PRMT R6, R10, 0x654, R6 ;  /* 0x000006540a067816 */ /* 0x000fe20000000006 */
[----:B-12---:R-:W-:Y:S06]  /*29c0*/  @!P0 BRA `(.L_x_49) ;  /* 0x0000005400488947 */ /* 0x006fec0003800000 */
.L_x_145:
[----:B------:R-:W-:Y:S01]  /*29d0*/  ULEA UR4, UR6, UR37, 0x4 ;  /* 0x0000002506047291 */ /* 0x000fe2000f8e20ff */
[----:B------:R-:W-:Y:S01]  /*29e0*/  SEL R2, R6, R2, !P2 ;  /* 0x0000000206027207 */ /* 0x000fe20005000000 */
[----:B------:R-:W-:Y:S01]  /*29f0*/  UIADD3 UR5, UPT, UPT, UR5, 0x80, URZ ;  /* 0x0000008005057890 */ /* 0x000fe2000fffe0ff */
[----:B-1----:R-:W-:Y:S01]  /*2a00*/  LEA R0, R11, UR37, 0x3 ;  /* 0x000000250b007c11 */ /* 0x002fe2000f8e18ff */
[----:B------:R-:W-:Y:S01]  /*2a10*/  UIADD3 UR4, UPT, UPT, UR4, 0x110, URZ ;  /* 0x0000011004047890 */ /* 0x000fe2000fffe0ff */
[----:B------:R1:W-:Y:S01]  /*2a20*/  @!P2 SYNCS.ARRIVE.TRANS64.RED RZ, [R2+URZ], R4 ;  /* 0x0000000402ffa9a7 */ /* 0x0003e200080004ff */
[----:B------:R-:W-:Y:S01]  /*2a30*/  UIADD3 UR6, UPT, UPT, UR6, 0x1, URZ ;  /* 0x0000000106067890 */ /* 0x000fe2000fffe0ff */
[----:B------:R-:W-:-:S03]  /*2a40*/  VIADD R3, R3, 0x1 ;  /* 0x0000000103037836 */ /* 0x000fc60000000000 */
[----:B------:R-:W-:Y:S02]  /*2a50*/  UISETP.NE.AND UP0, UPT, UR6, 0x2, UPT ;  /* 0x000000020600788c */ /* 0x000fe4000bf05270 */
[----:B------:R-:W-:Y:S01]  /*2a60*/  ISETP.NE.AND P0, PT, R3, 0x2, PT ;  /* 0x000000020300780c */ /* 0x000fe20003f05270 */
[----:B------:R-:W-:Y:S06]  /*2a70*/  UGETNEXTWORKID.BROADCAST [UR4], [UR5] ;  /* 0x00000000040073ca */ /* 0x000fec0008000100 */
[----:B------:R-:W-:Y:S02]  /*2a80*/  USEL UR4, URZ, 0x1, UP0 ;  /* 0x00000001ff047887 */ /* 0x000fe40008000000 */
[----:B------:R-:W-:-:S04]  /*2a90*/  USEL UR6, UR6, URZ, UP0 ;  /* 0x000000ff06067287 */ /* 0x000fc80008000000 */
[----:B------:R-:W-:Y:S02]  /*2aa0*/  LOP3.LUT R12, R12, UR4, RZ, 0x3c, !PT ;  /* 0x000000040c0c7c12 */ /* 0x000fe4000f8e3cff */
[----:B-1----:R-:W-:-:S04]  /*2ab0*/  SHF.L.U32 R4, R9, 0x1f, RZ ;  /* 0x0000001f09047819 */ /* 0x002fc800000006ff */
[----:B------:R-:W1:Y:S02]  /*2ac0*/  SYNCS.PHASECHK.TRANS64.TRYWAIT P1, [R0+URZ+0x80], R4 ;  /* 0x00008004000075a7 */ /* 0x000e6400080211ff */
[----:B-1----:R-:W-:Y:S05]  /*2ad0*/  @!P1 BRA `(.L_x_50) ;  /* 0x00000054001c9947 */ /* 0x002fea0003800000 */
.L_x_146:
[----:B-1----:R-:W-:Y:S01]  /*2ae0*/  LEA R4, R11, UR37, 0x4 ;  /* 0x000000250b047c11 */ /* 0x002fe2000f8e20ff */
[----:B------:R-:W-:Y:S01]  /*2af0*/  VIADD R0, R0, 0x90 ;  /* 0x0000009000007836 */ /* 0x000fe20000000000 */
[----:B------:R-:W-:Y:S01]  /*2b00*/  SEL R3, R3, RZ, P0 ;  /* 0x000000ff03037207 */ /* 0x000fe20000000000 */
[----:B------:R-:W-:-:S03]  /*2b10*/  VIADD R11, R11, 0x1 ;  /* 0x000000010b0b7836 */ /* 0x000fc60000000000 */
[----:B------:R-:W1:Y:S01]  /*2b20*/  LDS.128 R4, [R4+0x110] ;  /* 0x0001100004047984 */ /* 0x000e620000000c00 */
[----:B------:R-:W-:Y:S02]  /*2b30*/  PRMT R0, RZ, 0x654, R0 ;  /* 0x00000654ff007816 */ /* 0x000fe40000000000 */
[C---:B------:R-:W-:Y:S01]  /*2b40*/  ISETP.NE.AND P1, PT, R11.reuse, 0x2, PT ;  /* 0x000000020b00780c */ /* 0x040fe20003f25270 */
[----:B------:R-:W-:Y:S01]  /*2b50*/  @!PT LDS RZ, [RZ] ;  /* 0x00000000fffff984 */ /* 0x000fe20000000800 */
[----:B------:R-:W-:Y:S01]  /*2b60*/  @!PT LDS RZ, [RZ] ;  /* 0x00000000fffff984 */ /* 0x000fe20000000800 */
[----:B------:R-:W-:Y:S01]  /*2b70*/  @!PT LDS RZ, [RZ] ;  /* 0x00000000fffff984 */ /* 0x000fe20000000800 */
[----:B------:R-:W-:Y:S01]  /*2b80*/  @!PT LDS RZ, [RZ] ;  /* 0x00000000fffff984 */ /* 0x000fe20000000800 */
[----:B------:R2:W-:Y:S06]  /*2b90*/  MEMBAR.ALL.CTA ;  /* 0x0000000000007992 */ /* 0x0005ec0000008000 */
[----:B--2---:R-:W2:Y:S01]  /*2ba0*/  FENCE.VIEW.ASYNC.S ;  /* 0x00000000000073c6 */ /* 0x004ea20000000000 */
[----:B------:R-:W-:Y:S01]  /*2bb0*/  SEL R11, R11, RZ, P1 ;  /* 0x000000ff0b0b7207 */ /* 0x000fe20000800000 */
[----:B--2---:R2:W-:Y:S01]  /*2bc0*/  SYNCS.ARRIVE.TRANS64.RED.A1T0 RZ, [R0+URZ], RZ ;  /* 0x000000ff00ff79a7 */ /* 0x0045e200081004ff */
[----:B-1----:R-:W-:-:S02]  /*2bd0*/  LOP3.LUT P3, RZ, R6, 0x1, RZ, 0xc0, !PT ;  /* 0x0000000106ff7812 */ /* 0x002fc4000786c0ff */
[----:B------:R-:W-:-:S04]  /*2be0*/  SEL R4, RZ, 0x1, P1 ;  /* 0x00000001ff047807 */ /* 0x000fc80000800000 */
[----:B------:R-:W-:Y:S02]  /*2bf0*/  LOP3.LUT R9, R9, R4, RZ, 0x3c, !PT ;  /* 0x0000000409097212 */ /* 0x000fe400078e3cff */
[----:B--2---:R-:W-:-:S04]  /*2c00*/  SEL R0, RZ, 0x1, P0 ;  /* 0x00000001ff007807 */ /* 0x004fc80000000000 */
[----:B------:R-:W-:Y:S01]  /*2c10*/  LOP3.LUT R8, R8, R0, RZ, 0x3c, !PT ;  /* 0x0000000008087212 */ /* 0x000fe200078e3cff */
[----:B------:R-:W-:Y:S06]  /*2c20*/  @P3 BRA `(.L_x_51) ;  /* 0xfffffffc002c3947 */ /* 0x000fec000383ffff */
[----:B------:R-:W-:Y:S01]  /*2c30*/  ULEA UR5, UR6, UR37, 0x3 ;  /* 0x0000002506057291 */ /* 0x000fe2000f8e18ff */
[----:B------:R-:W-:-:S08]  /*2c40*/  SHF.L.U32 R2, R12, 0x1f, RZ ;  /* 0x0000001f0c027819 */ /* 0x000fd000000006ff */
[----:B------:R-:W1:Y:S02]  /*2c50*/  SYNCS.PHASECHK.TRANS64 P0, [UR5+0x90], R2 ;  /* 0x00009002ff0075a7 */ /* 0x000e640008001005 */
[----:B-1----:R-:W-:Y:S05]  /*2c60*/  @P0 BRA `(.L_x_52) ;  /* 0x0000000000080947 */ /* 0x002fea0003800000 */
[----:B------:R-:W1:Y:S02]  /*2c70*/  SYNCS.PHASECHK.TRANS64.TRYWAIT P0, [UR5+0x90], R2 ;  /* 0x00009002ff0075a7 */ /* 0x000e640008001105 */
[----:B-1----:R-:W-:Y:S05]  /*2c80*/  @!P0 BRA `(.L_x_53) ;  /* 0x0000005000c48947 */ /* 0x002fea0003800000 */
.L_x_52:
[----:B------:R-:W-:-:S04]  /*2c90*/  UIADD3 UR4, UPT, UPT, UR6, 0x1, URZ ;  /* 0x0000000106047890 */ /* 0x000fc8000fffe0ff */
[----:B------:R-:W-:-:S04]  /*2ca0*/  UISETP.NE.AND UP0, UPT, UR4, 0x2, UPT ;  /* 0x000000020400788c */ /* 0x000fc8000bf05270 */
[----:B------:R-:W-:Y:S02]  /*2cb0*/  USEL UR7, URZ, 0x1, UP0 ;  /* 0x00000001ff077887 */ /* 0x000fe40008000000 */
[----:B------:R-:W-:-:S04]  /*2cc0*/  USEL UR4, UR4, URZ, UP0 ;  /* 0x000000ff04047287 */ /* 0x000fc80008000000 */
[----:B------:R-:W-:Y:S01]  /*2cd0*/  ULEA UR4, UR4, UR37, 0x3 ;  /* 0x0000002504047291 */ /* 0x000fe2000f8e18ff */
[----:B-1----:R-:W-:-:S04]  /*2ce0*/  LOP3.LUT R2, R12, UR7, RZ, 0x3c, !PT ;  /* 0x000000070c027c12 */ /* 0x002fc8000f8e3cff */
[----:B------:R-:W-:-:S04]  /*2cf0*/  SHF.L.U32 R0, R2, 0x1f, RZ ;  /* 0x0000001f02007819 */ /* 0x000fc800000006ff */
[----:B------:R-:W1:Y:S02]  /*2d00*/  SYNCS.PHASECHK.TRANS64 P0, [UR4+0x90], R0 ;  /* 0x00009000ff0075a7 */ /* 0x000e640008001004 */
[----:B-1----:R-:W-:Y:S05]  /*2d10*/  @P0 EXIT ;  /* 0x000000000000094d */ /* 0x002fea0003800000 */
[----:B------:R-:W-:Y:S02]  /*2d20*/  SHF.L.U32 R2, R2, 0x1f, RZ ;  /* 0x0000001f02027819 */ /* 0x000fe400000006ff */
[----:B------:R-:W-:-:S07]  /*2d30*/  MOV R0, UR4 ;  /* 0x0000000400007c02 */ /* 0x000fce0008000f00 */
.L_x_54:
[----:B-1----:R1:W2:Y:S02]  /*2d40*/  SYNCS.PHASECHK.TRANS64.TRYWAIT P0, [R0+URZ+0x90], R2 ;  /* 0x00009002000075a7 */ /* 0x0022a400080011ff */
[----:B--2---:R-:W-:Y:S05]  /*2d50*/  @!P0 NANOSLEEP.SYNCS 0x989680 ;  /* 0x009896800000895d */ /* 0x004fea0003900000 */
[----:B------:R-:W2:Y:S02]  /*2d60*/  @!P0 SYNCS.PHASECHK.TRANS64 P0, [R0+URZ+0x90], R2 ;  /* 0x00009002000085a7 */ /* 0x000ea400080010ff */
[----:B--2---:R-:W-:Y:S05]  /*2d70*/  @P0 EXIT ;  /* 0x000000000000094d */ /* 0x004fea0003800000 */
[----:B------:R-:W-:Y:S05]  /*2d80*/  BRA `(.L_x_54) ;  /* 0xfffffffc00ec7947 */ /* 0x000fea000383ffff */
.L_x_47:
[----:B------:R-:W-:Y:S05]  /*2d90*/  BRA.U UP4, `(.L_x_55) ;  /* 0x0000001104d87547 */ /* 0x000fea000b800000 */
[----:B------:R-:W-:Y:S01]  /*2da0*/  UMOV UR6, 0x40 ;  /* 0x0000004000067882 */ /* 0x000fe20000000000 */
[----:B------:R-:W-:Y:S01]  /*2db0*/  NOP ;  /* 0x0000000000007918 */ /* 0x000fe20000000000 */
[----:B------:R-:W-:Y:S01]  /*2dc0*/  ULEA UR6, UR37, UR6, 0x18 ;  /* 0x0000000625067291 */ /* 0x000fe2000f8ec0ff */
[----:B------:R-:W-:Y:S02]  /*2dd0*/  UMOV UR7, 0x400 ;  /* 0x0000040000077882 */ /* 0x000fe40000000000 */
[----:B------:R-:W-:-:S06]  /*2de0*/  ULEA UR37, UR37, UR7, 0x18 ;  /* 0x0000000725257291 */ /* 0x000fcc000f8ec0ff */
[----:B------:R-:W1:Y:S02]  /*2df0*/  LDS.U8 R2, [UR6+0x1c] ;  /* 0x00001c06ff027984 */ /* 0x000e640008000000 */
[----:B-1----:R-:W-:-:S13]  /*2e00*/  ISETP.NE.AND P0, PT, R2, RZ, PT ;  /* 0x000000ff0200720c */ /* 0x002fda0003f05270 */
[----:B------:R-:W-:Y:S05]  /*2e10*/  @P0 BRA `(.L_x_56) ;  /* 0x0000000400080947 */ /* 0x000fea0003800000 */
[----:B------:R-:W-:Y:S02]  /*2e20*/  UISETP.NE.U32.AND UP0, UPT, UR5, 0x1, UPT ;  /* 0x000000010500788c */ /* 0x000fe4000bf05070 */
[----:B------:R-:W-:-:S07]  /*2e30*/  UIADD3 UR8, UPT, UPT, UR6, 0x8, URZ ;  /* 0x0000000806087890 */ /* 0x000fce000fffe0ff */
[----:B------:R-:W-:Y:S05]  /*2e40*/  BRA.U !UP0, `(.L_x_57) ;  /* 0x00000001089c7547 */ /* 0x000fea000b800000 */
[----:B------:R-:W-:Y:S01]  /*2e50*/  ELECT P0, URZ, PT ;  /* 0x0000000000ff782f */ /* 0x000fe20003800000 */
[----:B------:R-:W-:-:S12]  /*2e60*/  BSSY B0, `(.L_x_57) ;  /* 0x0000025000007945 */ /* 0x000fd80003800000 */
[----:B------:R-:W-:Y:S05]  /*2e70*/  @!P0 BRA `(.L_x_58) ;  /* 0x00000000008c8947 */ /* 0x000fea0003800000 */
[----:B------:R-:W-:-:S05]  /*2e80*/  UMOV UR7, 0x10 ;  /* 0x0000001000077882 */ /* 0x000fca0000000000 */
[----:B------:R-:W-:Y:S04]  /*2e90*/  DEPBAR.LE SB1, 0x36 ;  /* 0x00009d800000791a */ /* 0x000fe80000000000 */
[----:B------:R-:W1:Y:S02]  /*2ea0*/  UTCATOMSWS.2CTA.FIND_AND_SET.ALIGN UP1, UR7, UR7 ;  /* 0x00000007000775e3 */ /* 0x000e640008220800 */
[----:B-1----:R-:W-:Y:S01]  /*2eb0*/  MOV R10, UR7 ;  /* 0x00000007000a7c02 */ /* 0x002fe20008000f00 */
[----:B------:R-:W-:Y:S06]  /*2ec0*/  BRA.U UP1, `(.L_x_59) ;  /* 0x0000000101187547 */ /* 0x000fec000b800000 */
.L_x_60:
[----:B------:R-:W-:Y:S05]  /*2ed0*/  NANOSLEEP 0x64 ;  /* 0x000000640000795d */ /* 0x000fea0003800000 */
[----:B------:R-:W-:-:S05]  /*2ee0*/  UMOV UR7, 0x10 ;  /* 0x0000001000077882 */ /* 0x000fca0000000000 */
[----:B------:R-:W-:Y:S04]  /*2ef0*/  DEPBAR.LE SB1, 0x36 ;  /* 0x00009d800000791a */ /* 0x000fe80000000000 */
[----:B------:R-:W1:Y:S02]  /*2f00*/  UTCATOMSWS.2CTA.FIND_AND_SET.ALIGN UP1, UR7, UR7 ;  /* 0x00000007000775e3 */ /* 0x000e640008220800 */
[----:B-1----:R-:W-:Y:S01]  /*2f10*/  MOV R10, UR7 ;  /* 0x00000007000a7c02 */ /* 0x002fe20008000f00 */
[----:B------:R-:W-:Y:S05]  /*2f20*/  BRA.U !UP1, `(.L_x_60) ;  /* 0xfffffffd09e87547 */ /* 0x000fea000b83ffff */
.L_x_59:
[----:B------:R-:W1:Y:S01]  /*2f30*/  LDS R5, [UR6+0x10] ;  /* 0x00001006ff057984 */ /* 0x000e620008000800 */
[----:B------:R-:W-:Y:S01]  /*2f40*/  IMAD.U32 R3, RZ, RZ, UR37 ;  /* 0x00000025ff037e24 */ /* 0x000fe2000f8e00ff */
[----:B------:R-:W-:-:S03]  /*2f50*/  MOV R2, UR4 ;  /* 0x0000000400027c02 */ /* 0x000fc60008000f00 */
[----:B------:R-:W-:Y:S01]  /*2f60*/  VIADD R3, R3, 0x130 ;  /* 0x0000013003037836 */ /* 0x000fe20000000000 */
[----:B-1----:R-:W-:-:S04]  /*2f70*/  SHF.L.U32 R5, R5, 0x1f, RZ ;  /* 0x0000001f05057819 */ /* 0x002fc800000006ff */
[----:B------:R-:W1:Y:S02]  /*2f80*/  SYNCS.PHASECHK.TRANS64.TRYWAIT P0, [UR6+0x8], R5 ;  /* 0x00000805ff0075a7 */ /* 0x000e640008001106 */
[----:B-1----:R-:W-:Y:S05]  /*2f90*/  @P0 BRA `(.L_x_61) ;  /* 0x0000000000080947 */ /* 0x002fea0003800000 */
[----:B------:R-:W1:Y:S02]  /*2fa0*/  SYNCS.PHASECHK.TRANS64.TRYWAIT P0, [UR6+0x8], R5 ;  /* 0x00000805ff0075a7 */ /* 0x000e640008001106 */
[----:B-1----:R-:W-:Y:S05]  /*2fb0*/  @!P0 BRA `(.L_x_62) ;  /* 0x0000005000108947 */ /* 0x002fea0003800000 */
.L_x_61:
[----:B-1----:R-:W-:Y:S01]  /*2fc0*/  HFMA2 R4, -RZ, RZ, 0, 5.9604644775390625e-08 ;  /* 0x00000001ff047431 */ /* 0x002fe200000001ff */
[----:B------:R-:W-:Y:S01]  /*2fd0*/  UPRMT UR7, UR4, 0x654, UR8 ;  /* 0x0000065404077896 */ /* 0x000fe20008000008 */
[----:B------:R-:W-:Y:S01]  /*2fe0*/  IMAD.MOV.U32 R7, RZ, RZ, 0xffff ;  /* 0x0000ffffff077424 */ /* 0x000fe200078e00ff */
[----:B------:R-:W-:Y:S01]  /*2ff0*/  PRMT R2, R2, 0x654, R3 ;  /* 0x0000065402027816 */ /* 0x000fe20000000003 */
[----:B------:R-:W-:Y:S02]  /*3000*/  IMAD.MOV.U32 R5, RZ, RZ, 0x4 ;  /* 0x00000004ff057424 */ /* 0x000fe400078e00ff */
[----:B------:R-:W-:Y:S01]  /*3010*/  IMAD.SHL.U32 R9, R10, 0x20, RZ ;  /* 0x000000200a097824 */ /* 0x000fe200078e00ff */
[----:B------:R-:W-:Y:S02]  /*3020*/  MOV R3, UR7 ;  /* 0x0000000700037c02 */ /* 0x000fe40008000f00 */
[-C--:B------:R-:W-:Y:S01]  /*3030*/  SHF.L.U32 R7, R7, R10.reuse, RZ ;  /* 0x0000000a07077219 */ /* 0x080fe200000006ff */
[----:B------:R1:W-:Y:S01]  /*3040*/  SYNCS.ARRIVE.TRANS64.RED RZ, [UR7], R5 ;  /* 0x00000005ffff79a7 */ /* 0x0003e20008000407 */
[----:B------:R-:W-:Y:S01]  /*3050*/  SHF.L.U32 R6, R4, R10, RZ ;  /* 0x0000000a04067219 */ /* 0x000fe200000006ff */
[----:B------:R1:W-:Y:S04]  /*3060*/  STS [UR37+0x130], R9 ;  /* 0x00013009ff007988 */ /* 0x0003e80008000825 */
[----:B------:R1:W-:Y:S04]  /*3070*/  STAS [R2.64], R10 ;  /* 0x0000000a02007dbd */ /* 0x0003e8000c0008ff */
[----:B------:R1:W-:Y:S04]  /*3080*/  ATOMS.OR RZ, [UR6+0x14], R7 ;  /* 0x00001407ffff798c */ /* 0x0003e8000b000006 */
[----:B------:R1:W-:Y:S04]  /*3090*/  ATOMS.OR RZ, [UR6+0x18], R6 ;  /* 0x00001806ffff798c */ /* 0x0003e8000b000006 */
[----:B------:R1:W-:Y:S02]  /*30a0*/  ATOMS.XOR RZ, [UR6+0x10], R4 ;  /* 0x00001004ffff798c */ /* 0x0003e4000b800006 */
.L_x_58:
[----:B------:R-:W-:Y:S05]  /*30b0*/  BSYNC B0 ;  /* 0x0000000000007941 */ /* 0x000fea0003800000 */
.L_x_57:
[----:B------:R-:W-:Y:S05]  /*30c0*/  BRA.U UP0, `(.L_x_63) ;  /* 0x00000001006c7547 */ /* 0x000fea000b800000 */
[----:B------:R-:W-:-:S03]  /*30d0*/  UMOV UR7, 0xffffffff ;  /* 0xffffffff00077882 */ /* 0x000fc60000000000 */
[----:B------:R-:W-:Y:S05]  /*30e0*/  BRA.DIV UR7, `(.L_x_64) ;  /* 0x0000004e07dc7947 */ /* 0x000fea000b800000 */
[----:B------:R-:W-:-:S13]  /*30f0*/  ELECT P6, URZ, PT ;  /* 0x0000000000ff782f */ /* 0x000fda00038c0000 */
.L_x_150:
[----:B------:R-:W-:Y:S05]  /*3100*/  @!P6 BRA `(.L_x_63) ;  /* 0x00000000005ce947 */ /* 0x000fea0003800000 */
[----:B-1----:R-:W1:Y:S02]  /*3110*/  LDS R3, [UR6+0x10] ;  /* 0x00001006ff037984 */ /* 0x002e640008000800 */
[----:B-1----:R-:W-:-:S04]  /*3120*/  SHF.L.U32 R3, R3, 0x1f, RZ ;  /* 0x0000001f03037819 */ /* 0x002fc800000006ff */
[----:B------:R-:W1:Y:S02]  /*3130*/  SYNCS.PHASECHK.TRANS64.TRYWAIT P0, [UR6+0x8], R3 ;  /* 0x00000803ff0075a7 */ /* 0x000e640008001106 */
[----:B-1----:R-:W-:Y:S05]  /*3140*/  @P0 BRA `(.L_x_65) ;  /* 0x0000000000080947 */ /* 0x002fea0003800000 */
[----:B------:R-:W1:Y:S02]  /*3150*/  SYNCS.PHASECHK.TRANS64.TRYWAIT P0, [UR6+0x8], R3 ;  /* 0x00000803ff0075a7 */ /* 0x000e640008001106 */
[----:B-1----:R-:W-:Y:S05]  /*3160*/  @!P0 BRA `(.L_x_66) ;  /* 0x0000004c00dc8947 */ /* 0x002fea0003800000 */
.L_x_65:
[----:B------:R-:W2:Y:S01]  /*3170*/  LDS R5, [UR37+0x130] ;  /* 0x00013025ff057984 */ /* 0x000ea20008000800 */
[----:B-1----:R-:W-:Y:S02]  /*3180*/  HFMA2 R2, -RZ, RZ, 0, 5.9604644775390625e-08 ;  /* 0x00000001ff027431 */ /* 0x002fe400000001ff */
[----:B------:R-:W-:Y:S01]  /*3190*/  IMAD.MOV.U32 R3, RZ, RZ, 0xffff ;  /* 0x0000ffffff037424 */ /* 0x000fe200078e00ff */
[----:B------:R-:W-:Y:S01]  /*31a0*/  UPRMT UR7, UR4, 0x654, UR8 ;  /* 0x0000065404077896 */ /* 0x000fe20008000008 */
[----:B--2---:R-:W-:-:S03]  /*31b0*/  IMAD.SHL.U32 R4, R5, 0x20, RZ ;  /* 0x0000002005047824 */ /* 0x004fc600078e00ff */
[-C--:B------:R-:W-:Y:S02]  /*31c0*/  SHF.L.U32 R3, R3, R5.reuse, RZ ;  /* 0x0000000503037219 */ /* 0x080fe400000006ff */
[----:B------:R-:W-:Y:S01]  /*31d0*/  SHF.L.U32 R5, R2, R5, RZ ;  /* 0x0000000502057219 */ /* 0x000fe200000006ff */
[----:B------:R2:W-:Y:S04]  /*31e0*/  STS [UR37+0x130], R4 ;  /* 0x00013004ff007988 */ /* 0x0005e80008000825 */
[----:B------:R2:W-:Y:S04]  /*31f0*/  ATOMS.OR RZ, [UR6+0x14], R3 ;  /* 0x00001403ffff798c */ /* 0x0005e8000b000006 */
[----:B------:R2:W-:Y:S01]  /*3200*/  ATOMS.OR RZ, [UR6+0x18], R5 ;  /* 0x00001805ffff798c */ /* 0x0005e2000b000006 */
[----:B------:R-:W-:Y:S03]  /*3210*/  SYNCS.ARRIVE.TRANS64.RED.A1T0 RZ, [UR7], RZ ;  /* 0x000000ffffff79a7 */ /* 0x000fe60008100407 */
[----:B------:R2:W-:Y:S01]  /*3220*/  ATOMS.XOR RZ, [UR6+0x10], R2 ;  /* 0x00001002ffff798c */ /* 0x0005e2000b800006 */
[----:B------:R-:W-:Y:S05]  /*3230*/  BRA `(.L_x_63) ;  /* 0x0000000000107947 */ /* 0x000fea0003800000 */
.L_x_56:
[----:B------:R-:W-:-:S05]  /*3240*/  MOV R2, 0xffffffff ;  /* 0xffffffff00027802 */ /* 0x000fca0000000f00 */
[----:B------:R1:W-:Y:S02]  /*3250*/  STS [UR37+0x130], R2 ;  /* 0x00013002ff007988 */ /* 0x0003e40008000825 */
[----:B-1----:R-:W-:Y:S02]  /*3260*/  MOV R2, 0x3280 ;  /* 0x0000328000027802 */ /* 0x002fe40000000f00 */
[----:B-----5:R-:W-:Y:S05]  /*3270*/  CALL.REL.NOINC `($__internal_1_$__cuda_sm10x_tcgen05_guardrail_trap_phase_invalid_during_alloc) ;  /* 0x00000054003c7944 */ /* 0x020fea0003c00000 */
.L_x_63:
[----:B------:R-:W-:Y:S05]  /*3280*/  WARPSYNC.ALL ;  /* 0x0000000000007948 */ /* 0x000fea0003800000 */
[----:B------:R-:W3:Y:S01]  /*3290*/  S2UR UR7, SR_CgaCtaId ;  /* 0x00000000000779c3 */ /* 0x000ee20000008800 */
[----:B------:R-:W-:Y:S01]  /*32a0*/  UMOV UR6, 0x400 ;  /* 0x0000040000067882 */ /* 0x000fe20000000000 */
[----:B------:R-:W-:-:S06]  /*32b0*/  NOP ;  /* 0x0000000000007918 */ /* 0x000fcc0000000000 */
[----:B------:R-:W-:Y:S06]  /*32c0*/  BAR.ARV 0x6, 0xa0 ;  /* 0x0182800000007b1d */ /* 0x000fec0000002000 */
[----:B------:R-:W4:Y:S01]  /*32d0*/  LDCU UR8, c[0x0][0x38c] ;  /* 0x00007180ff0877ac */ /* 0x000f220008000800 */
[----:B------:R-:W-:Y:S01]  /*32e0*/  LOP3.LUT R0, R0, 0xffff, RZ, 0xc0, !PT ;  /* 0x0000ffff00007812 */ /* 0x000fe200078ec0ff */
[----:B-1----:R-:W-:Y:S01]  /*32f0*/  IMAD.MOV.U32 R9, RZ, RZ, 0x1 ;  /* 0x00000001ff097424 */ /* 0x002fe200078e00ff */
[----:B------:R-:W-:Y:S01]  /*3300*/  LOP3.LUT R8, R8, 0xffff, RZ, 0xc0, !PT ;  /* 0x0000ffff08087812 */ /* 0x000fe200078ec0ff */
[----:B------:R-:W-:Y:S01]  /*3310*/  UMOV UR19, URZ ;  /* 0x000000ff00137c82 */ /* 0x000fe20008000000 */
[----:B------:R-:W-:Y:S01]  /*3320*/  R2UR UR11, R0 ;  /* 0x00000000000b72ca */ /* 0x000fe200000e0000 */
[----:B------:R-:W-:Y:S01]  /*3330*/  UMOV UR18, URZ ;  /* 0x000000ff00127c82 */ /* 0x000fe20008000000 */
[----:B------:R-:W-:Y:S01]  /*3340*/  R2UR UR12, R8 ;  /* 0x00000000080c72ca */ /* 0x000fe200000e0000 */
[----:B------:R-:W-:Y:S01]  /*3350*/  IMAD.MOV.U32 R8, RZ, RZ, RZ ;  /* 0x000000ffff087224 */ /* 0x000fe200078e00ff */
[----:B------:R-:W-:Y:S01]  /*3360*/  UMOV UR17, URZ ;  /* 0x000000ff00117c82 */ /* 0x000fe20008000000 */
[----:B---3--:R-:W-:-:S02]  /*3370*/  ULEA UR7, UR7, UR6, 0x18 ;  /* 0x0000000607077291 */ /* 0x008fc4000f8ec0ff */
[----:B------:R-:W-:Y:S02]  /*3380*/  UISETP.NE.AND UP2, UPT, UR5, URZ, UPT ;  /* 0x000000ff0500728c */ /* 0x000fe4000bf45270 */
[----:B------:R-:W-:Y:S02]  /*3390*/  UIADD3 UR13, UPT, UPT, UR7, 0x6400, URZ ;  /* 0x00006400070d7890 */ /* 0x000fe4000fffe0ff */
[----:B------:R-:W-:Y:S02]  /*33a0*/  UIADD3 UR14, UPT, UPT, UR7, 0x16400, URZ ;  /* 0x00016400070e7890 */ /* 0x000fe4000fffe0ff */
[----:B----4-:R-:W-:Y:S01]  /*33b0*/  UIADD3 UR8, UPT, UPT, UR8, 0x3f, URZ ;  /* 0x0000003f08087890 */ /* 0x010fe2000fffe0ff */
[----:B--2---:R-:W1:Y:S01]  /*33c0*/  LDS R2, [UR7+0x130] ;  /* 0x00013007ff027984 */ /* 0x004e620008000800 */
[----:B------:R-:W-:Y:S02]  /*33d0*/  USHF.R.U32.HI UR13, URZ, 0x4, UR13 ;  /* 0x00000004ff0d7899 */ /* 0x000fe4000801160d */
[----:B------:R-:W-:-:S02]  /*33e0*/  USHF.R.S32.HI UR6, URZ, 0x1f, UR8 ;  /* 0x0000001fff067899 */ /* 0x000fc40008011408 */
[----:B------:R-:W-:Y:S02]  /*33f0*/  USHF.R.U32.HI UR14, URZ, 0x4, UR14 ;  /* 0x00000004ff0e7899 */ /* 0x000fe4000801160e */
[----:B------:R-:W-:Y:S02]  /*3400*/  ULEA.HI UR6, UR6, UR8, URZ, 0x6 ;  /* 0x0000000806067291 */ /* 0x000fe4000f8f30ff */
[----:B------:R-:W-:Y:S02]  /*3410*/  ULOP3.LUT UR13, UR13, 0x3fff, URZ, 0xc0, !UPT ;  /* 0x00003fff0d0d7892 */ /* 0x000fe4000f8ec0ff */
[----:B------:R-:W-:Y:S02]  /*3420*/  USHF.R.S32.HI UR6, URZ, 0x6, UR6 ;  /* 0x00000006ff067899 */ /* 0x000fe40008011406 */
[----:B------:R-:W-:Y:S02]  /*3430*/  ULOP3.LUT UR14, UR14, 0x3fff, URZ, 0xc0, !UPT ;  /* 0x00003fff0e0e7892 */ /* 0x000fe4000f8ec0ff */
[----:B------:R-:W-:Y:S01]  /*3440*/  UISETP.LT.AND UP0, UPT, UR6, 0x1, UPT ;  /* 0x000000010600788c */ /* 0x000fe2000bf01270 */
[----:B------:R-:W-:Y:S01]  /*3450*/  UMOV UR28, 0x0 ;  /* 0x00000000001c7882 */ /* 0x000fe20000000000 */
[----:B------:R-:W-:Y:S01]  /*3460*/  UMOV UR29, 0x10100010 ;  /* 0x10100010001d7882 */ /* 0x000fe20000000000 */
[----:B------:R-:W-:-:S02]  /*3470*/  ULOP3.LUT UR13, UR13, 0x10000, URZ, 0xfc, !UPT ;  /* 0x000100000d0d7892 */ /* 0x000fc4000f8efcff */
[----:B------:R-:W-:Y:S02]  /*3480*/  ULOP3.LUT UR14, UR14, 0x10000, URZ, 0xfc, !UPT ;  /* 0x000100000e0e7892 */ /* 0x000fe4000f8efcff */
[----:B------:R-:W-:Y:S01]  /*3490*/  USEL UR20, UR6, 0x1, !UP0 ;  /* 0x0000000106147887 */ /* 0x000fe2000c000000 */
[----:B------:R-:W-:Y:S01]  /*34a0*/  UMOV UR26, 0x0 ;  /* 0x00000000001a7882 */ /* 0x000fe20000000000 */
[----:B------:R-:W-:Y:S01]  /*34b0*/  UMOV UR27, 0x10100010 ;  /* 0x10100010001b7882 */ /* 0x000fe20000000000 */
[----:B------:R-:W-:Y:S01]  /*34c0*/  UMOV UR24, 0x0 ;  /* 0x0000000000187882 */ /* 0x000fe20000000000 */
[----:B------:R-:W-:Y:S01]  /*34d0*/  UMOV UR25, 0x10100010 ;  /* 0x1010001000197882 */ /* 0x000fe20000000000 */
[----:B------:R-:W-:Y:S01]  /*34e0*/  UMOV UR22, 0x0 ;  /* 0x0000000000167882 */ /* 0x000fe20000000000 */
[----:B------:R-:W-:Y:S01]  /*34f0*/  UMOV UR23, 0x10100010 ;  /* 0x1010001000177882 */ /* 0x000fe20000000000 */
[----:B-1----:R-:W-:Y:S02]  /*3500*/  R2UR UR21, R2 ;  /* 0x00000000021572ca */ /* 0x002fe400000e0000 */
[----:B------:R-:W-:-:S13]  /*3510*/  CS2R R2, SRZ ;  /* 0x0000000000027805 */ /* 0x000fda000001ff00 */
.L_x_74:
[C---:B------:R-:W-:Y:S02]  /*3520*/  LEA R0, R8.reuse, UR7, 0x3 ;  /* 0x0000000708007c11 */ /* 0x040fe4000f8e18ff */
[----:B------:R-:W-:Y:S02]  /*3530*/  SHF.L.U32 R4, R3, 0x1f, RZ ;  /* 0x0000001f03047819 */ /* 0x000fe400000006ff */
[----:B------:R-:W-:Y:S02]  /*3540*/  LEA R5, R8, UR7, 0x4 ;  /* 0x0000000708057c11 */ /* 0x000fe4000f8e20ff */
[----:B------:R-:W1:Y:S02]  /*3550*/  SYNCS.PHASECHK.TRANS64.TRYWAIT P0, [R0+URZ+0x80], R4 ;  /* 0x00008004000075a7 */ /* 0x000e6400080011ff */
[----:B-1-34-:R-:W-:Y:S05]  /*3560*/  @!P0 BRA `(.L_x_67) ;  /* 0x0000004800f48947 */ /* 0x01afea0003800000 */
.L_x_151:
[----:B-1----:R-:W1:Y:S01]  /*3570*/  LDS.128 R4, [R5+0x110] ;  /* 0x0001100005047984 */ /* 0x002e620000000c00 */
[----:B------:R-:W-:Y:S02]  /*3580*/  VIADD R0, R0, 0x90 ;  /* 0x0000009000007836 */ /* 0x000fe40000000000 */
[----:B------:R-:W-:Y:S01]  /*3590*/  VIADD R8, R8, 0x1 ;  /* 0x0000000108087836 */ /* 0x000fe20000000000 */
[----:B------:R-:W-:Y:S01]  /*35a0*/  @!PT LDS RZ, [RZ] ;  /* 0x00000000fffff984 */ /* 0x000fe20000000800 */
[----:B------:R-:W-:Y:S01]  /*35b0*/  @!PT LDS RZ, [RZ] ;  /* 0x00000000fffff984 */ /* 0x000fe20000000800 */
[----:B------:R-:W-:Y:S01]  /*35c0*/  @!PT LDS RZ, [RZ] ;  /* 0x00000000fffff984 */ /* 0x000fe20000000800 */
[----:B------:R-:W-:Y:S01]  /*35d0*/  @!PT LDS RZ, [RZ] ;  /* 0x00000000fffff984 */ /* 0x000fe20000000800 */
[----:B------:R2:W-:Y:S06]  /*35e0*/  MEMBAR.ALL.CTA ;  /* 0x0000000000007992 */ /* 0x0005ec0000008000 */
[----:B--2---:R-:W2:Y:S01]  /*35f0*/  FENCE.VIEW.ASYNC.S ;  /* 0x00000000000073c6 */ /* 0x004ea20000000000 */
[----:B------:R-:W-:-:S04]  /*3600*/  PRMT R0, RZ, 0x654, R0 ;  /* 0x00000654ff007816 */ /* 0x000fc80000000000 */
[----:B--2---:R2:W-:Y:S01]  /*3610*/  SYNCS.ARRIVE.TRANS64.RED.A1T0 RZ, [R0+URZ], RZ ;  /* 0x000000ff00ff79a7 */ /* 0x0045e200081004ff */
[----:B-1----:R-:W-:Y:S01]  /*3620*/  LOP3.LUT P1, RZ, R6, 0x1, RZ, 0xc0, !PT ;  /* 0x0000000106ff7812 */ /* 0x002fe2000782c0ff */
[----:B--2---:R-:W-:-:S12]  /*3630*/  BRA.U UP2, `(.L_x_68) ;  /* 0x0000000502087547 */ /* 0x004fd8000b800000 */
[----:B------:R-:W1:Y:S01]  /*3640*/  LDCU UR8, c[0x0][0x38c] ;  /* 0x00007180ff0877ac */ /* 0x000e620008000800 */
[----:B------:R-:W-:Y:S02]  /*3650*/  PLOP3.LUT P2, PT, PT, PT, PT, 0x80, 0x8 ;  /* 0x000000000008781c */ /* 0x000fe40003f4f070 */
[----:B------:R-:W-:Y:S01]  /*3660*/  SHF.L.U32 R4, R9, 0x1f, RZ ;  /* 0x0000001f09047819 */ /* 0x000fe200000006ff */
[----:B------:R-:W-:Y:S02]  /*3670*/  ULEA UR9, UR19, UR7, 0x3 ;  /* 0x0000000713097291 */ /* 0x000fe4000f8e18ff */
[----:B------:R-:W-:Y:S02]  /*3680*/  ULEA UR10, UR19, UR21, 0x6 ;  /* 0x00000015130a7291 */ /* 0x000fe4000f8e30ff */
[----:B-1----:R-:W-:-:S06]  /*3690*/  UISETP.GE.AND UP0, UPT, UR8, 0x1, UPT ;  /* 0x000000010800788c */ /* 0x002fcc000bf06270 */
[----:B------:R-:W-:-:S05]  /*36a0*/  PLOP3.LUT P0, PT, PT, PT, UP0, 0x80, 0x8 ;  /* 0x000000000008781c */ /* 0x000fca0003f0f008 */
[----:B------:R-:W-:-:S08]  /*36b0*/  @UP0 ULEA UR8, UR18, UR7, 0x3 ;  /* 0x0000000712080291 */ /* 0x000fd0000f8e18ff */
[----:B------:R-:W-:-:S04]  /*36c0*/  @P0 SHF.L.U32 R0, R2, 0x1f, RZ ;  /* 0x0000001f02000819 */ /* 0x000fc800000006ff */
[----:B------:R1:W2:Y:S01]  /*36d0*/  @P0 SYNCS.PHASECHK.TRANS64.TRYWAIT P2, [UR8], R0 ;  /* 0x00000000ff0005a7 */ /* 0x0002a20008041108 */
[----:B------:R-:W3:Y:S02]  /*36e0*/  SYNCS.PHASECHK.TRANS64.TRYWAIT P0, [UR9+0xc0], R4 ;  /* 0x0000c004ff0075a7 */ /* 0x000ee40008001109 */
[----:B-123--:R-:W-:Y:S05]  /*36f0*/  @!P0 BRA `(.L_x_69) ;  /* 0x0000004800a48947 */ /* 0x00efea0003800000 */
.L_x_153:
[----:B------:R-:W-:Y:S01]  /*3700*/  UMOV UR16, UR17 ;  /* 0x0000001100107c82 */ /* 0x000fe20008000000 */
[----:B------:R-:W-:Y:S05]  /*3710*/  BRA.U !UP0, `(.L_x_70) ;  /* 0x0000000108c07547 */ /* 0x000fea000b800000 */
[----:B------:R-:W-:Y:S02]  /*3720*/  UIADD3 UR16, UPT, UPT, UR20, UR17, URZ ;  /* 0x0000001114107290 */ /* 0x000fe4000fffe0ff */
[----:B------:R-:W-:Y:S01]  /*3730*/  UPLOP3.LUT UP3, UPT, UPT, UPT, UPT, 0x40, 0x4 ;  /* 0x000000000004789c */ /* 0x000fe20003f6e870 */
[----:B------:R-:W-:Y:S01]  /*3740*/  UMOV UR15, UR6 ;  /* 0x00000006000f7c82 */ /* 0x000fe20008000000 */
[----:B------:R-:W-:-:S09]  /*3750*/  UMOV UR46, UR18 ;  /* 0x00000012002e7c82 */ /* 0x000fd20008000000 */
.L_x_73:
[----:B--2---:R-:W-:Y:S01]  /*3760*/  ULEA UR8, UR46, UR7, 0x3 ;  /* 0x000000072e087291 */ /* 0x004fe2000f8e18ff */
[----:B---3--:R-:W-:Y:S11]  /*3770*/  @P2 BRA `(.L_x_71) ;  /* 0x00000000000c2947 */ /* 0x008ff60003800000 */
[----:B-1----:R-:W-:Y:S04]  /*3780*/  SHF.L.U32 R4, R2, 0x1f, RZ ;  /* 0x0000001f02047819 */ /* 0x002fe800000006ff */
[----:B------:R-:W1:Y:S02]  /*3790*/  SYNCS.PHASECHK.TRANS64.TRYWAIT P0, [UR8], R4 ;  /* 0x00000004ff0075a7 */ /* 0x000e640008001108 */
[----:B-1----:R-:W-:Y:S05]  /*37a0*/  @!P0 BRA `(.L_x_72) ;  /* 0x0000004800908947 */ /* 0x002fea0003800000 */
.L_x_71:
[----:B------:R-:W-:Y:S01]  /*37b0*/  UISETP.NE.AND UP0, UPT, UR15, 0x1, UPT ;  /* 0x000000010f00788c */ /* 0x000fe2000bf05270 */
[----:B------:R-:W-:Y:S01]  /*37c0*/  PLOP3.LUT P2, PT, PT, PT, PT, 0x80, 0x8 ;  /* 0x000000000008781c */ /* 0x000fe20003f4f070 */
[----:B------:R-:W-:Y:S02]  /*37d0*/  UIADD3 UR18, UPT, UPT, UR46, 0x1, URZ ;  /* 0x000000012e127890 */ /* 0x000fe4000fffe0ff */
[----:B------:R-:W-:Y:S02]  /*37e0*/  ULEA UR32, UR46, UR14, 0x8 ;  /* 0x0000000e2e207291 */ /* 0x000fe4000f8e40ff */
[----:B------:R-:W-:Y:S01]  /*37f0*/  UISETP.NE.AND UP1, UPT, UR18, 0x4, UPT ;  /* 0x000000041200788c */ /* 0x000fe2000bf25270 */
[----:B------:R-:W-:Y:S01]  /*3800*/  PLOP3.LUT P0, PT, PT, PT, UP0, 0x80, 0x8 ;  /* 0x000000000008781c */ /* 0x000fe20003f0f008 */
[----:B------:R-:W-:Y:S02]  /*3810*/  UIADD3 UR44, UPT, UPT, UR32, 0x2, URZ ;  /* 0x00000002202c7890 */ /* 0x000fe4000fffe0ff */
[----:B------:R-:W-:Y:S02]  /*3820*/  USEL UR31, URZ, 0x1, UP1 ;  /* 0x00000001ff1f7887 */ /* 0x000fe40008800000 */
[----:B------:R-:W-:Y:S02]  /*3830*/  USEL UR18, UR18, URZ, UP1 ;  /* 0x000000ff12127287 */ /* 0x000fe40008800000 */
[----:B------:R-:W-:Y:S02]  /*3840*/  UIADD3 UR40, UPT, UPT, UR32, 0x4, URZ ;  /* 0x0000000420287890 */ /* 0x000fe4000fffe0ff */
[----:B------:R-:W-:Y:S01]  /*3850*/  @UP0 ULEA UR30, UR18, UR7, 0x3 ;  /* 0x00000007121e0291 */ /* 0x000fe2000f8e18ff */
[----:B------:R-:W-:Y:S01]  /*3860*/  LOP3.LUT R2, R2, UR31, RZ, 0x3c, !PT ;  /* 0x0000001f02027c12 */ /* 0x000fe2000f8e3cff */
[----:B------:R-:W-:Y:S02]  /*3870*/  UIADD3 UR36, UPT, UPT, UR32, 0x6, URZ ;  /* 0x0000000620247890 */ /* 0x000fe4000fffe0ff */
[----:B------:R-:W-:Y:S01]  /*3880*/  UIADD3 UR8, UPT, UPT, UR8, 0x20, URZ ;  /* 0x0000002008087890 */ /* 0x000fe2000fffe0ff */
[----:B-1----:R-:W-:Y:S01]  /*3890*/  @P0 SHF.L.U32 R0, R2, 0x1f, RZ ;  /* 0x0000001f02000819 */ /* 0x002fe200000006ff */
[----:B------:R-:W-:Y:S02]  /*38a0*/  UIADD3 UR17, UPT, UPT, UR17, 0x1, URZ ;  /* 0x0000000111117890 */ /* 0x000fe4000fffe0ff */
[----:B------:R-:W-:Y:S01]  /*38b0*/  UIADD3 UR15, UPT, UPT, UR15, -0x1, URZ ;  /* 0xffffffff0f0f7890 */ /* 0x000fe2000fffe0ff */
[----:B------:R2:W3:Y:S01]  /*38c0*/  @P0 SYNCS.PHASECHK.TRANS64.TRYWAIT P2, [UR30], R0 ;  /* 0x00000000ff0005a7 */ /* 0x0004e2000804111e */
[----:B------:R-:W-:Y:S02]  /*38d0*/  ULEA UR30, UR46, UR13, 0xa ;  /* 0x0000000d2e1e7291 */ /* 0x000fe4000f8e50ff */
[----:B------:R-:W-:Y:S02]  /*38e0*/  UISETP.NE.AND UP0, UPT, UR17, UR16, UPT ;  /* 0x000000101100728c */ /* 0x000fe4000bf05270 */
[----:B------:R-:W-:Y:S02]  /*38f0*/  UIADD3 UR42, UPT, UPT, UR30, 0x2, URZ ;  /* 0x000000021e2a7890 */ /* 0x000fe4000fffe0ff */
[----:B------:R-:W-:Y:S02]  /*3900*/  UIADD3 UR38, UPT, UPT, UR30, 0x4, URZ ;  /* 0x000000041e267890 */ /* 0x000fe4000fffe0ff */
[----:B------:R-:W-:Y:S01]  /*3910*/  UIADD3 UR34, UPT, UPT, UR30, 0x6, URZ ;  /* 0x000000061e227890 */ /* 0x000fe2000fffe0ff */
[----:B------:R-:W-:Y:S01]  /*3920*/  UMOV UR33, 0x40004040 ;  /* 0x4000404000217882 */ /* 0x000fe20000000000 */
[----:B------:R-:W-:Y:S01]  /*3930*/  UMOV UR31, 0x40004040 ;  /* 0x40004040001f7882 */ /* 0x000fe20000000000 */
[----:B------:R-:W-:Y:S01]  /*3940*/  UMOV UR45, 0x40004040 ;  /* 0x40004040002d7882 */ /* 0x000fe20000000000 */
[----:B------:R2:W-:Y:S01]  /*3950*/  UTCHMMA.2CTA gdesc[UR30], gdesc[UR32], tmem[UR10], tmem[UR28], idesc[UR29], UP3 ;  /* 0x00ff1c201e0075ea */ /* 0x0005e20009a0000a */
[----:B------:R-:W-:Y:S01]  /*3960*/  UPLOP3.LUT UP3, UPT, UPT, UPT, UPT, 0x80, 0x8 ;  /* 0x000000000008789c */ /* 0x000fe20003f6f070 */
[----:B------:R-:W-:Y:S01]  /*3970*/  UMOV UR43, 0x40004040 ;  /* 0x40004040002b7882 */ /* 0x000fe20000000000 */
[----:B------:R-:W-:Y:S01]  /*3980*/  UMOV UR41, 0x40004040 ;  /* 0x4000404000297882 */ /* 0x000fe20000000000 */
[----:B------:R2:W-:Y:S01]  /*3990*/  UTCHMMA.2CTA gdesc[UR42], gdesc[UR44], tmem[UR10], tmem[UR26], idesc[UR27], UPT ;  /* 0x00ff1a2c2a0075ea */ /* 0x0005e2000ba0000a */
[----:B------:R-:W-:Y:S01]  /*39a0*/  UMOV UR39, 0x40004040 ;  /* 0x4000404000277882 */ /* 0x000fe20000000000 */
[----:B------:R-:W-:Y:S01]  /*39b0*/  UMOV UR37, 0x40004040 ;  /* 0x4000404000257882 */ /* 0x000fe20000000000 */
[----:B------:R-:W-:Y:S01]  /*39c0*/  UMOV UR35, 0x40004040 ;  /* 0x4000404000237882 */ /* 0x000fe20000000000 */
[----:B------:R2:W-:Y:S01]  /*39d0*/  UTCHMMA.2CTA gdesc[UR38], gdesc[UR40], tmem[UR10], tmem[UR24], idesc[UR25], UPT ;  /* 0x00ff1828260075ea */ /* 0x0005e2000ba0000a */
[----:B------:R2:W-:Y:S01]  /*39e0*/  UTCHMMA.2CTA gdesc[UR34], gdesc[UR36], tmem[UR10], tmem[UR22], idesc[UR23], UPT ;  /* 0x00ff1624220075ea */ /* 0x0005e2000ba0000a */
[----:B------:R2:W-:Y:S01]  /*39f0*/  UTCBAR.2CTA.MULTICAST [UR8], URZ, UR12 ;  /* 0x000000ff080073e9 */ /* 0x0005e2000820080c */
[----:B------:R-:W-:Y:S01]  /*3a00*/  UMOV UR46, UR18 ;  /* 0x00000012002e7c82 */ /* 0x000fe20008000000 */
[----:B------:R-:W-:Y:S05]  /*3a10*/  BRA.U UP0, `(.L_x_73) ;  /* 0xfffffffd00507547 */ /* 0x000fea000b83ffff */
.L_x_70:
[----:B------:R-:W-:Y:S01]  /*3a20*/  UIADD3 UR9, UPT, UPT, UR9, 0xa0, URZ ;  /* 0x000000a009097890 */ /* 0x000fe2000fffe0ff */
[----:B------:R-:W-:-:S08]  /*3a30*/  UMOV UR17, UR16 ;  /* 0x0000001000117c82 */ /* 0x000fd00008000000 */
[----:B------:R4:W-:Y:S01]  /*3a40*/  UTCBAR.2CTA.MULTICAST [UR9], URZ, UR11 ;  /* 0x000000ff090073e9 */ /* 0x0009e2000820080b */
[----:B------:R-:W-:Y:S02]  /*3a50*/  NOP ;  /* 0x0000000000007918 */ /* 0x000fe40000000000 */
.L_x_68:
[----:B------:R-:W-:Y:S01]  /*3a60*/  UIADD3 UR19, UPT, UPT, UR19, 0x1, URZ ;  /* 0x0000000113137890 */ /* 0x000fe2000fffe0ff */
[----:B------:R-:W-:-:S03]  /*3a70*/  ISETP.NE.AND P0, PT, R8, 0x2, PT ;  /* 0x000000020800780c */ /* 0x000fc60003f05270 */
[----:B------:R-:W-:Y:S01]  /*3a80*/  UISETP.NE.AND UP0, UPT, UR19, 0x4, UPT ;  /* 0x000000041300788c */ /* 0x000fe2000bf05270 */
[----:B-12---:R-:W-:Y:S02]  /*3a90*/  SEL R0, RZ, 0x1, P0 ;  /* 0x00000001ff007807 */ /* 0x006fe40000000000 */
[----:B------:R-:W-:Y:S01]  /*3aa0*/  SEL R8, R8, RZ, P0 ;  /* 0x000000ff08087207 */ /* 0x000fe20000000000 */
[----:B------:R-:W-:Y:S01]  /*3ab0*/  USEL UR8, URZ, 0x1, UP0 ;  /* 0x00000001ff087887 */ /* 0x000fe20008000000 */
[----:B------:R-:W-:Y:S01]  /*3ac0*/  LOP3.LUT R3, R3, R0, RZ, 0x3c, !PT ;  /* 0x0000000003037212 */ /* 0x000fe200078e3cff */
[----:B------:R-:W-:-:S04]  /*3ad0*/  USEL UR19, UR19, URZ, UP0 ;  /* 0x000000ff13137287 */ /* 0x000fc80008000000 */
[----:B------:R-:W-:Y:S01]  /*3ae0*/  LOP3.LUT R9, R9, UR8, RZ, 0x3c, !PT ;  /* 0x0000000809097c12 */ /* 0x000fe2000f8e3cff */
[----:B------:R-:W-:Y:S07]  /*3af0*/  @P1 BRA `(.L_x_74) ;  /* 0xfffffff800881947 */ /* 0x000fee000383ffff */
[----:B------:R-:W1:Y:S01]  /*3b00*/  S2UR UR6, SR_CgaCtaId ;  /* 0x00000000000679c3 */ /* 0x000e620000008800 */
[----:B------:R-:W-:Y:S01]  /*3b10*/  ELECT P0, URZ, PT ;  /* 0x0000000000ff782f */ /* 0x000fe20003800000 */
[----:B------:R-:W-:Y:S01]  /*3b20*/  HFMA2 R0, -RZ, RZ, 0, 5.9604644775390625e-08 ;  /* 0x00000001ff007431 */ /* 0x000fe200000001ff */
[----:B------:R-:W-:-:S05]  /*3b30*/  UMOV UR8, 0x40 ;  /* 0x0000004000087882 */ /* 0x000fca0000000000 */
[----:B------:R-:W-:Y:S01]  /*3b40*/  UVIRTCOUNT.DEALLOC.SMPOOL 0x80 ;  /* 0x000000800000784c */ /* 0x000fe20000000000 */
[----:B------:R-:W-:Y:S02]  /*3b50*/  UISETP.NE.AND UP0, UPT, UR5, URZ, UPT ;  /* 0x000000ff0500728c */ /* 0x000fe4000bf05270 */
[----:B-1----:R-:W-:-:S09]  /*3b60*/  ULEA UR6, UR6, UR8, 0x18 ;  /* 0x0000000806067291 */ /* 0x002fd2000f8ec0ff */
[----:B------:R1:W-:Y:S01]  /*3b70*/  @P0 STS.U8 [UR6+0x1c], R0 ;  /* 0x00001c00ff000988 */ /* 0x0003e20008000006 */
[----:B------:R-:W-:Y:S05]  /*3b80*/  BRA.U UP0, `(.L_x_75) ;  /* 0x0000000100a07547 */ /* 0x000fea000b800000 */
[----:B------:R-:W-:Y:S01]  /*3b90*/  UIADD3 UR5, UPT, UPT, UR7, 0xc0, URZ ;  /* 0x000000c007057890 */ /* 0x000fe2000fffe0ff */
[----:B------:R-:W-:-:S03]  /*3ba0*/  SHF.L.U32 R2, R9, 0x1f, RZ ;  /* 0x0000001f09027819 */ /* 0x000fc600000006ff */
[----:B------:R-:W-:-:S09]  /*3bb0*/  ULEA UR8, UR19, UR5, 0x3 ;  /* 0x0000000513087291 */ /* 0x000fd2000f8e18ff */
[----:B------:R-:W2:Y:S02]  /*3bc0*/  SYNCS.PHASECHK.TRANS64.TRYWAIT P0, [UR8], R2 ;  /* 0x00000002ff0075a7 */ /* 0x000ea40008001108 */
[----:B--2---:R-:W-:Y:S05]  /*3bd0*/  @!P0 BRA `(.L_x_76) ;  /* 0x00000044009c8947 */ /* 0x004fea0003800000 */
.L_x_156:
[----:B----4-:R-:W-:-:S04]  /*3be0*/  UIADD3 UR9, UPT, UPT, UR19, 0x1, URZ ;  /* 0x0000000113097890 */ /* 0x010fc8000fffe0ff */
        /* <DEDUP_REMOVED lines=8> */
.L_x_158:
        /* <DEDUP_REMOVED lines=9> */
.L_x_160:
[----:B------:R-:W-:-:S04]  /*3d00*/  UIADD3 UR9, UPT, UPT, UR9, 0x1, URZ ;  /* 0x0000000109097890 */ /* 0x000fc8000fffe0ff */
[----:B------:R-:W-:-:S04]  /*3d10*/  UISETP.NE.AND UP1, UPT, UR9, 0x4, UPT ;  /* 0x000000040900788c */ /* 0x000fc8000bf25270 */
[----:B------:R-:W-:Y:S02]  /*3d20*/  USEL UR8, URZ, 0x1, UP1 ;  /* 0x00000001ff087887 */ /* 0x000fe40008800000 */
[----:B------:R-:W-:-:S04]  /*3d30*/  USEL UR9, UR9, URZ, UP1 ;  /* 0x000000ff09097287 */ /* 0x000fc80008800000 */
[----:B------:R-:W-:Y:S01]  /*3d40*/  ULEA UR9, UR9, UR5, 0x3 ;  /* 0x0000000509097291 */ /* 0x000fe2000f8e18ff */
[----:B------:R-:W-:-:S04]  /*3d50*/  LOP3.LUT R2, R2, UR8, RZ, 0x3c, !PT ;  /* 0x0000000802027c12 */ /* 0x000fc8000f8e3cff */
[----:B------:R-:W-:Y:S01]  /*3d60*/  SHF.L.U32 R2, R2, 0x1f, RZ ;  /* 0x0000001f02027819 */ /* 0x000fe200000006ff */
[----:B-1----:R-:W-:-:S04]  /*3d70*/  IMAD.U32 R0, RZ, RZ, UR9 ;  /* 0x00000009ff007e24 */ /* 0x002fc8000f8e00ff */
[----:B------:R1:W2:Y:S03]  /*3d80*/  SYNCS.PHASECHK.TRANS64.TRYWAIT P0, [R0+URZ], R2 ;  /* 0x00000002000075a7 */ /* 0x0002a600080011ff */
[----:B--2---:R-:W-:Y:S05]  /*3d90*/  @!P0 NANOSLEEP.SYNCS 0x989680 ;  /* 0x009896800000895d */ /* 0x004fea0003900000 */
[----:B------:R-:W2:Y:S02]  /*3da0*/  @!P0 SYNCS.PHASECHK.TRANS64 P0, [R0+URZ], R2 ;  /* 0x00000002000085a7 */ /* 0x000ea400080010ff */
[----:B--2---:R-:W-:Y:S05]  /*3db0*/  @P0 BRA `(.L_x_79) ;  /* 0x0000000000200947 */ /* 0x004fea0003800000 */
.L_x_80:
[----:B--2---:R2:W4:Y:S02]  /*3dc0*/  SYNCS.PHASECHK.TRANS64.TRYWAIT P0, [R0+URZ], R2 ;  /* 0x00000002000075a7 */ /* 0x00452400080011ff */
[----:B----4-:R-:W-:Y:S05]  /*3dd0*/  @!P0 NANOSLEEP.SYNCS 0x989680 ;  /* 0x009896800000895d */ /* 0x010fea0003900000 */
[----:B------:R-:W4:Y:S02]  /*3de0*/  @!P0 SYNCS.PHASECHK.TRANS64 P0, [R0+URZ], R2 ;  /* 0x00000002000085a7 */ /* 0x000f2400080010ff */
[----:B----4-:R-:W-:Y:S05]  /*3df0*/  @!P0 BRA `(.L_x_80) ;  /* 0xfffffffc00f08947 */ /* 0x010fea000383ffff */
[----:B------:R-:W-:Y:S05]  /*3e00*/  BRA `(.L_x_79) ;  /* 0x00000000000c7947 */ /* 0x000fea0003800000 */
.L_x_75:
[----:B------:R-:W-:-:S04]  /*3e10*/  UIADD3 UR5, UPT, UPT, UR7, 0x100, URZ ;  /* 0x0000010007057890 */ /* 0x000fc8000fffe0ff */
[----:B------:R-:W-:-:S09]  /*3e20*/  UPRMT UR5, UR4, 0x654, UR5 ;  /* 0x0000065404057896 */ /* 0x000fd20008000005 */
[----:B------:R-:W-:Y:S03]  /*3e30*/  SYNCS.ARRIVE.TRANS64.RED.A1T0 RZ, [UR5], RZ ;  /* 0x000000ffffff79a7 */ /* 0x000fe60008100405 */
.L_x_79:
[----:B-12---:R-:W-:Y:S01]  /*3e40*/  SHF.L.U32 R2, RZ, 0x1f, RZ ;  /* 0x0000001fff027819 */ /* 0x006fe200000006ff */
[----:B------:R-:W-:Y:S01]  /*3e50*/  UIADD3 UR5, UPT, UPT, UR7, 0x100, URZ ;  /* 0x0000010007057890 */ /* 0x000fe2000fffe0ff */
[----:B------:R-:W-:Y:S02]  /*3e60*/  PLOP3.LUT P0, PT, PT, PT, UP0, 0x80, 0x8 ;  /* 0x000000000008781c */ /* 0x000fe40003f0f008 */
[----:B------:R-:W1:Y:S02]  /*3e70*/  SYNCS.PHASECHK.TRANS64.TRYWAIT P1, [UR7+0x100], R2 ;  /* 0x00010002ff0075a7 */ /* 0x000e640008021107 */
[----:B-1----:R-:W-:Y:S09]  /*3e80*/  @!P1 BRA `(.L_x_81) ;  /* 0x0000004400389947 */ /* 0x002ff20003800000 */
.L_x_162:
[----:B------:R-:W-:Y:S01]  /*3e90*/  @!UP0 UPRMT UR5, UR4, 0x654, UR5 ;  /* 0x0000065404058896 */ /* 0x000fe20008000005 */
[----:B------:R-:W-:Y:S02]  /*3ea0*/  UMOV UR8, 0xffff ;  /* 0x0000ffff00087882 */ /* 0x000fe40000000000 */
[----:B------:R-:W-:-:S06]  /*3eb0*/  UMOV UR4, 0x1 ;  /* 0x0000000100047882 */ /* 0x000fcc0000000000 */
[----:B------:R-:W-:Y:S01]  /*3ec0*/  @!P0 SYNCS.ARRIVE.TRANS64.RED.A1T0 RZ, [UR5], RZ ;  /* 0x000000ffffff89a7 */ /* 0x000fe20008100405 */
[----:B------:R-:W-:Y:S01]  /*3ed0*/  NOP ;  /* 0x0000000000007918 */ /* 0x000fe20000000000 */
[----:B-1----:R-:W1:Y:S01]  /*3ee0*/  LDS R0, [UR6+0x14] ;  /* 0x00001406ff007984 */ /* 0x002e620008000800 */
[----:B------:R-:W-:-:S04]  /*3ef0*/  ULOP3.LUT UR5, UR21, 0xffff, URZ, 0xc0, !UPT ;  /* 0x0000ffff15057892 */ /* 0x000fc8000f8ec0ff */
[----:B------:R-:W-:-:S04]  /*3f00*/  USHF.R.U32.HI UR5, URZ, 0x5, UR5 ;  /* 0x00000005ff057899 */ /* 0x000fc80008011605 */
[----:B------:R-:W-:Y:S02]  /*3f10*/  USHF.L.U32 UR8, UR8, UR5, URZ ;  /* 0x0000000508087299 */ /* 0x000fe400080006ff */
[----:B------:R-:W-:-:S04]  /*3f20*/  USHF.L.U32 UR4, UR4, UR5, URZ ;  /* 0x0000000504047299 */ /* 0x000fc800080006ff */
[----:B-1----:R-:W-:-:S04]  /*3f30*/  LOP3.LUT R0, R0, UR8, RZ, 0xc0, !PT ;  /* 0x0000000800007c12 */ /* 0x002fc8000f8ec0ff */
[----:B------:R-:W-:-:S13]  /*3f40*/  ISETP.NE.AND P0, PT, R0, UR8, PT ;  /* 0x0000000800007c0c */ /* 0x000fda000bf05270 */
[----:B------:R-:W-:Y:S05]  /*3f50*/  @P0 BRA `(.L_x_82) ;  /* 0x0000000000580947 */ /* 0x000fea0003800000 */
[----:B------:R-:W1:Y:S02]  /*3f60*/  LDS R0, [UR6+0x18] ;  /* 0x00001806ff007984 */ /* 0x000e640008000800 */
[----:B-1----:R-:W-:-:S04]  /*3f70*/  LOP3.LUT R0, R0, UR4, RZ, 0xc0, !PT ;  /* 0x0000000400007c12 */ /* 0x002fc8000f8ec0ff */
[----:B------:R-:W-:-:S13]  /*3f80*/  ISETP.NE.AND P0, PT, R0, UR4, PT ;  /* 0x0000000400007c0c */ /* 0x000fda000bf05270 */
[----:B------:R-:W-:Y:S05]  /*3f90*/  @P0 BRA `(.L_x_83) ;  /* 0x00000000003c0947 */ /* 0x000fea0003800000 */
[----:B------:R-:W1:Y:S01]  /*3fa0*/  S2R R2, SR_LANEID ;  /* 0x0000000000027919 */ /* 0x000e620000000000 */
[----:B------:R-:W-:Y:S01]  /*3fb0*/  ULOP3.LUT UR8, URZ, UR8, URZ, 0x33, !UPT ;  /* 0x00000008ff087292 */ /* 0x000fe2000f8e33ff */
[----:B------:R-:W-:Y:S02]  /*3fc0*/  VOTEU.ANY UR7, UPT, PT ;  /* 0x0000000000077886 */ /* 0x000fe400038e0100 */
[----:B------:R-:W-:-:S03]  /*3fd0*/  UFLO.U32 UR7, UR7 ;  /* 0x00000007000772bd */ /* 0x000fc600080e0000 */
[----:B------:R-:W-:-:S04]  /*3fe0*/  IMAD.U32 R0, RZ, RZ, UR8 ;  /* 0x00000008ff007e24 */ /* 0x000fc8000f8e00ff */
[----:B------:R2:W3:Y:S02]  /*3ff0*/  REDUX UR5, R0 ;  /* 0x00000000000573c4 */ /* 0x0004e40000000000 */
[----:B------:R1:W-:Y:S02]  /*4000*/  UTCATOMSWS.AND URZ, UR8 ;  /* 0x0000000800ff79e3 */ /* 0x0003e40008000000 */
[----:B-1----:R-:W-:Y:S02]  /*4010*/  ISETP.EQ.U32.AND P0, PT, R2, UR7, PT ;  /* 0x0000000702007c0c */ /* 0x002fe4000bf02070 */
[----:B--2---:R-:W-:Y:S02]  /*4020*/  LOP3.LUT R0, RZ, UR4, RZ, 0x33, !PT ;  /* 0x00000004ff007c12 */ /* 0x004fe4000f8e33ff */
[----:B---3--:R-:W-:Y:S02]  /*4030*/  MOV R2, UR5 ;  /* 0x0000000500027c02 */ /* 0x008fe40008000f00 */
[----:B------:R-:W1:Y:S07]  /*4040*/  REDUX UR4, R0 ;  /* 0x00000000000473c4 */ /* 0x000e6e0000000000 */
[----:B------:R2:W-:Y:S01]  /*4050*/  @P0 ATOMS.AND RZ, [UR6+0x14], R2 ;  /* 0x00001402ffff098c */ /* 0x0005e2000a800006 */
[----:B-1----:R-:W-:-:S05]  /*4060*/  IMAD.U32 R0, RZ, RZ, UR4 ;  /* 0x00000004ff007e24 */ /* 0x002fca000f8e00ff */
[----:B------:R2:W-:Y:S01]  /*4070*/  @P0 ATOMS.AND RZ, [UR6+0x18], R0 ;  /* 0x00001800ffff098c */ /* 0x0005e2000a800006 */
[----:B------:R-:W-:Y:S05]  /*4080*/  BRA `(.L_x_84) ;  /* 0x0000000000147947 */ /* 0x000fea0003800000 */
.L_x_83:
[----:B------:R-:W-:Y:S02]  /*4090*/  MOV R2, 0x40b0 ;  /* 0x000040b000027802 */ /* 0x000fe40000000f00 */
[----:B---345:R-:W-:Y:S05]  /*40a0*/  CALL.REL.NOINC `($__internal_0_$__cuda_sm10x_tcgen05_guardrail_trap_col_being_dealloced_not_returned_by_alloc) ;  /* 0x0000004400a47944 */ /* 0x038fea0003c00000 */
[----:B------:R-:W-:Y:S05]  /*40b0*/  BRA `(.L_x_84) ;  /* 0x0000000000087947 */ /* 0x000fea0003800000 */
.L_x_82:
[----:B------:R-:W-:Y:S02]  /*40c0*/  MOV R2, 0x40e0 ;  /* 0x000040e000027802 */ /* 0x000fe40000000f00 */
[----:B---345:R-:W-:Y:S05]  /*40d0*/  CALL.REL.NOINC `($__internal_2_$__cuda_sm10x_tcgen05_guardrail_trap_unallocated_columns_being_dealloced) ;  /* 0x0000004400b07944 */ /* 0x038fea0003c00000 */
.L_x_84:
[----:B------:R-:W-:Y:S01]  /*40e0*/  NOP ;  /* 0x0000000000007918 */ /* 0x000fe20000000000 */
[----:B----4-:R-:W-:Y:S05]  /*40f0*/  EXIT ;  /* 0x000000000000794d */ /* 0x010fea0003800000 */
.L_x_55:
[----:B------:R-:W-:-:S09]  /*4100*/  UISETP.NE.OR UP5, UPT, UR10, 0x3, !UP5 ;  /* 0x000000030a00788c */ /* 0x000fd2000efa5670 */
[----:B------:R-:W-:Y:S05]  /*4110*/  BRA.U UP5, `(.L_x_85) ;  /* 0x0000000d05b07547 */ /* 0x000fea000b800000 */
[----:B------:R-:W1:Y:S01]  /*4120*/  LDC R0, c[0x0][0xb30] ;  /* 0x0002cc00ff007b82 */ /* 0x000e620000000800 */
[----:B------:R-:W2:Y:S01]  /*4130*/  LDCU.64 UR8, c[0x0][0x888] ;  /* 0x00011100ff0877ac */ /* 0x000ea20008000a00 */
[----:B------:R-:W-:Y:S02]  /*4140*/  HFMA2 R27, -RZ, RZ, 0, 0 ;  /* 0x00000000ff1b7431 */ /* 0x000fe400000001ff */
[----:B------:R-:W-:Y:S01]  /*4150*/  IMAD.MOV.U32 R29, RZ, RZ, 0x1 ;  /* 0x00000001ff1d7424 */ /* 0x000fe200078e00ff */
[----:B------:R-:W-:Y:S01]  /*4160*/  MOV R25, 0x2000 ;  /* 0x0000200000197802 */ /* 0x000fe20000000f00 */
[----:B------:R-:W3:Y:S01]  /*4170*/  LDCU.64 UR4, c[0x0][0x890] ;  /* 0x00011200ff0477ac */ /* 0x000ee20008000a00 */
[----:B------:R-:W-:Y:S01]  /*4180*/  IMAD.MOV.U32 R28, RZ, RZ, RZ ;  /* 0x000000ffff1c7224 */ /* 0x000fe200078e00ff */
[----:B------:R-:W4:Y:S01]  /*4190*/  LDC R24, c[0x0][0x370] ;  /* 0x0000dc00ff187b82 */ /* 0x000f220000000800 */
[----:B------:R-:W-:Y:S01]  /*41a0*/  UMOV UR6, 0x400 ;  /* 0x0000040000067882 */ /* 0x000fe20000000000 */
[----:B------:R-:W-:-:S02]  /*41b0*/  UPLOP3.LUT UP1, UPT, UPT, UPT, UPT, 0x40, 0x4 ;  /* 0x000000000004789c */ /* 0x000fc40003f2e870 */
[----:B------:R-:W-:Y:S01]  /*41c0*/  ULEA UR6, UR37, UR6, 0x18 ;  /* 0x0000000625067291 */ /* 0x000fe2000f8ec0ff */
[----:B------:R-:W-:-:S03]  /*41d0*/  UMOV UR13, URZ ;  /* 0x000000ff000d7c82 */ /* 0x000fc60008000000 */
[----:B------:R-:W4:Y:S01]  /*41e0*/  LDC R3, c[0x0][0xb0c] ;  /* 0x0002c300ff037b82 */ /* 0x000f220000000800 */
[----:B--2---:R-:W-:Y:S02]  /*41f0*/  UISETP.NE.U32.AND UP3, UPT, UR8, URZ, UPT ;  /* 0x000000ff0800728c */ /* 0x004fe4000bf65070 */
[----:B---3--:R-:W-:-:S05]  /*4200*/  UISETP.NE.U32.AND UP4, UPT, UR4, URZ, UPT ;  /* 0x000000ff0400728c */ /* 0x008fca000bf85070 */
[----:B------:R-:W2:Y:S01]  /*4210*/  LDC R18, c[0x0][0xb20] ;  /* 0x0002c800ff127b82 */ /* 0x000ea20000000800 */
[----:B-1----:R-:W-:Y:S01]  /*4220*/  ISETP.NE.AND P1, PT, R0, 0x1, PT ;  /* 0x000000010000780c */ /* 0x002fe20003f25270 */
[----:B------:R-:W-:Y:S02]  /*4230*/  UISETP.NE.AND.EX UP3, UPT, UR9, URZ, UPT, UP3 ;  /* 0x000000ff0900728c */ /* 0x000fe4000bf65330 */
[----:B------:R-:W-:-:S04]  /*4240*/  UISETP.NE.AND.EX UP4, UPT, UR5, URZ, UPT, UP4 ;  /* 0x000000ff0500728c */ /* 0x000fc8000bf85340 */
[----:B------:R-:W1:Y:S08]  /*4250*/  LDC.64 R30, c[0x0][0x348] ;  /* 0x0000d200ff1e7b82 */ /* 0x000e700000000a00 */
[----:B------:R-:W3:Y:S08]  /*4260*/  LDC.64 R16, c[0x0][0xb10] ;  /* 0x0002c400ff107b82 */ /* 0x000ef00000000a00 */
[----:B------:R-:W1:Y:S08]  /*4270*/  LDC.64 R6, c[0x0][0xb18] ;  /* 0x0002c600ff067b82 */ /* 0x000e700000000a00 */
[----:B------:R-:W1:Y:S08]  /*4280*/  LDC.64 R4, c[0x0][0xb28] ;  /* 0x0002ca00ff047b82 */ /* 0x000e700000000a00 */
[----:B--2-4-:R-:W1:Y:S02]  /*4290*/  LDC R19, c[0x0][0x374] ;  /* 0x0000dd00ff137b82 */ /* 0x014e640000000800 */
.L_x_94:
[C---:B------:R-:W-:Y:S02]  /*42a0*/  LEA R0, R28.reuse, UR6, 0x3 ;  /* 0x000000061c007c11 */ /* 0x040fe4000f8e18ff */
[----:B------:R-:W-:Y:S02]  /*42b0*/  SHF.L.U32 R2, R27, 0x1f, RZ ;  /* 0x0000001f1b027819 */ /* 0x000fe400000006ff */
[----:B------:R-:W-:Y:S02]  /*42c0*/  LEA R20, R28, UR6, 0x4 ;  /* 0x000000061c147c11 */ /* 0x000fe4000f8e20ff */
[----:B--2---:R-:W2:Y:S02]  /*42d0*/  SYNCS.PHASECHK.TRANS64.TRYWAIT P0, [R0+URZ+0x80], R2 ;  /* 0x00008002000075a7 */ /* 0x004ea400080011ff */
[----:B--2---:R-:W-:Y:S05]  /*42e0*/  @!P0 BRA `(.L_x_86) ;  /* 0x0000004000388947 */ /* 0x004fea0003800000 */
.L_x_163:
[----:B------:R-:W-:Y:S01]  /*42f0*/  ISETP.GE.AND P0, PT, R40, 0x1, PT ;  /* 0x000000012800780c */ /* 0x000fe20003f06270 */
[----:B------:R-:W4:Y:S01]  /*4300*/  LDS.128 R20, [R20+0x110] ;  /* 0x0001100014147984 */ /* 0x000f220000000c00 */
[----:B--2---:R-:W-:Y:S01]  /*4310*/  VIADD R0, R0, 0x90 ;  /* 0x0000009000007836 */ /* 0x004fe20000000000 */
[----:B------:R-:W-:Y:S01]  /*4320*/  @!PT LDS RZ, [RZ] ;  /* 0x00000000fffff984 */ /* 0x000fe20000000800 */
[----:B------:R-:W-:Y:S01]  /*4330*/  @!PT LDS RZ, [RZ] ;  /* 0x00000000fffff984 */ /* 0x000fe20000000800 */
[----:B------:R-:W-:Y:S01]  /*4340*/  @!PT LDS RZ, [RZ] ;  /* 0x00000000fffff984 */ /* 0x000fe20000000800 */
[----:B------:R-:W-:Y:S01]  /*4350*/  @!PT LDS RZ, [RZ] ;  /* 0x00000000fffff984 */ /* 0x000fe20000000800 */
[----:B------:R2:W-:Y:S06]  /*4360*/  MEMBAR.ALL.CTA ;  /* 0x0000000000007992 */ /* 0x0005ec0000008000 */
[----:B--2---:R-:W2:Y:S01]  /*4370*/  FENCE.VIEW.ASYNC.S ;  /* 0x00000000000073c6 */ /* 0x004ea20000000000 */
[----:B------:R-:W-:Y:S04]  /*4380*/  PRMT R0, RZ, 0x654, R0 ;  /* 0x00000654ff007816 */ /* 0x000fe80000000000 */
[----:B--2---:R2:W-:Y:S01]  /*4390*/  SYNCS.ARRIVE.TRANS64.RED.A1T0 RZ, [R0+URZ], RZ ;  /* 0x000000ff00ff79a7 */ /* 0x0045e200081004ff */
[----:B----4-:R-:W-:Y:S11]  /*43a0*/  LOP3.LUT P3, RZ, R22, 0x1, RZ, 0xc0, !PT ;  /* 0x0000000116ff7812 */ /* 0x010ff6000786c0ff */
[----:B------:R-:W-:Y:S02]  /*43b0*/  @!UPT UIADD3 URZ, UPT, UPT, URZ, URZ, URZ ;  /* 0x000000fffffff290 */ /* 0x000fe4000fffe0ff */
[----:B------:R-:W-:Y:S02]  /*43c0*/  @P3 MOV R11, R20 ;  /* 0x00000014000b3202 */ /* 0x000fe40000000f00 */
[----:B------:R-:W-:Y:S01]  /*43d0*/  @P3 LOP3.LUT R10, R21, 0xffff, RZ, 0xc0, !PT ;  /* 0x0000ffff150a3812 */ /* 0x000fe200078ec0ff */
[----:B--2---:R-:W-:Y:S06]  /*43e0*/  @!P0 BRA `(.L_x_87) ;  /* 0x0000000000a48947 */ /* 0x004fec0003800000 */
[-C--:B-1----:R-:W-:Y:S01]  /*43f0*/  IMAD.HI.U32 R0, R19, R7.reuse, RZ ;  /* 0x0000000713007227 */ /* 0x082fe200078e00ff */
[----:B------:R-:W-:Y:S02]  /*4400*/  ISETP.NE.AND P0, PT, R6, 0x1, PT ;  /* 0x000000010600780c */ /* 0x000fe40003f05270 */
[----:B------:R-:W-:Y:S01]  /*4410*/  ISETP.NE.AND P2, PT, R40, 0x1, PT ;  /* 0x000000012800780c */ /* 0x000fe20003f45270 */
[----:B---3--:R-:W-:Y:S01]  /*4420*/  IMAD.HI.U32 R9, R24, R16, RZ ;  /* 0x0000001018097227 */ /* 0x008fe200078e00ff */
[----:B------:R-:W-:Y:S02]  /*4430*/  SHF.R.U32.HI R0, RZ, R18, R0 ;  /* 0x00000012ff007219 */ /* 0x000fe40000011600 */
[----:B------:R-:W-:Y:S01]  /*4440*/  ISETP.NE.AND P4, PT, R3, 0x1, PT ;  /* 0x000000010300780c */ /* 0x000fe20003f85270 */
[----:B------:R-:W-:Y:S01]  /*4450*/  IMAD.HI.U32 R13, R10, R7, RZ ;  /* 0x000000070a0d7227 */ /* 0x000fe200078e00ff */
[----:B------:R-:W-:Y:S02]  /*4460*/  SHF.R.U32.HI R9, RZ, R17, R9 ;  /* 0x00000011ff097219 */ /* 0x000fe40000011609 */
[----:B------:R-:W-:Y:S01]  /*4470*/  SEL R0, R19, R0, !P0 ;  /* 0x0000000013007207 */ /* 0x000fe20004000000 */
[----:B------:R-:W-:Y:S01]  /*4480*/  IMAD.HI.U32 R12, R11, R16, RZ ;  /* 0x000000100b0c7227 */ /* 0x000fe200078e00ff */
[----:B------:R-:W-:Y:S03]  /*4490*/  SEL R9, R24, R9, !P4 ;  /* 0x0000000918097207 */ /* 0x000fe60006000000 */
[-C--:B------:R-:W-:Y:S01]  /*44a0*/  IMAD.HI.U32 R8, R0, R4.reuse, RZ ;  /* 0x0000000400087227 */ /* 0x080fe200078e00ff */
[----:B------:R-:W-:Y:S03]  /*44b0*/  SHF.R.U32.HI R12, RZ, R17, R12 ;  /* 0x00000011ff0c7219 */ /* 0x000fe6000001160c */
[----:B------:R-:W-:Y:S01]  /*44c0*/  IMAD.HI.U32 R2, R9, R4, RZ ;  /* 0x0000000409027227 */ /* 0x000fe200078e00ff */
[-C--:B------:R-:W-:Y:S02]  /*44d0*/  @P2 SHF.R.U32.HI R0, RZ, R5.reuse, R8 ;  /* 0x00000005ff002219 */ /* 0x080fe40000011608 */
[----:B------:R-:W-:Y:S02]  /*44e0*/  SHF.R.U32.HI R8, RZ, R18, R13 ;  /* 0x00000012ff087219 */ /* 0x000fe4000001160d */
[----:B------:R-:W-:Y:S01]  /*44f0*/  @P2 SHF.R.U32.HI R9, RZ, R5, R2 ;  /* 0x00000005ff092219 */ /* 0x000fe20000011602 */
[----:B------:R-:W-:Y:S01]  /*4500*/  IMAD R0, R40, R0, RZ ;  /* 0x0000000028007224 */ /* 0x000fe200078e02ff */
[----:B------:R-:W-:Y:S02]  /*4510*/  SEL R8, R10, R8, !P0 ;  /* 0x000000080a087207 */ /* 0x000fe40004000000 */
[----:B------:R-:W-:Y:S01]  /*4520*/  SEL R2, R11, R12, !P4 ;  /* 0x0000000c0b027207 */ /* 0x000fe20006000000 */
[----:B------:R-:W-:Y:S01]  /*4530*/  IMAD R12, R40, R9, RZ ;  /* 0x00000009280c7224 */ /* 0x000fe200078e02ff */
[C---:B------:R-:W-:Y:S01]  /*4540*/  ISETP.GE.AND P0, PT, R8.reuse, R0, PT ;  /* 0x000000000800720c */ /* 0x040fe20003f06270 */
[----:B------:R-:W-:Y:S03]  /*4550*/  IMAD.HI.U32 R0, R8, R4, RZ ;  /* 0x0000000408007227 */ /* 0x000fe600078e00ff */
[----:B------:R-:W-:Y:S02]  /*4560*/  ISETP.GE.OR P0, PT, R2, R12, P0 ;  /* 0x0000000c0200720c */ /* 0x000fe40000706670 */
[-C--:B------:R-:W-:Y:S04]  /*4570*/  SHF.R.U32.HI R0, RZ, R5.reuse, R0 ;  /* 0x00000005ff007219 */ /* 0x080fe80000011600 */
[----:B------:R-:W-:Y:S05]  /*4580*/  SEL R13, R8, R0, !P2 ;  /* 0x00000000080d7207 */ /* 0x000fea0005000000 */
[----:B------:R-:W-:Y:S02]  /*4590*/  IMAD.MOV R12, RZ, RZ, -R13 ;  /* 0x000000ffff0c7224 */ /* 0x000fe400078e0a0d */
[----:B------:R-:W-:Y:S04]  /*45a0*/  @!P0 IMAD.HI.U32 R0, R2, R4, RZ ;  /* 0x0000000402008227 */ /* 0x000fe800078e00ff */
[----:B------:R-:W-:Y:S01]  /*45b0*/  IMAD R12, R40, R12, R8 ;  /* 0x0000000c280c7224 */ /* 0x000fe200078e0208 */
[----:B------:R-:W-:Y:S04]  /*45c0*/  @!P0 SHF.R.U32.HI R0, RZ, R5, R0 ;  /* 0x00000005ff008219 */ /* 0x000fe80000011600 */
[----:B------:R-:W-:Y:S04]  /*45d0*/  @!P0 SEL R0, R2, R0, !P2 ;  /* 0x0000000002008207 */ /* 0x000fe80005000000 */
[----:B------:R-:W-:Y:S01]  /*45e0*/  @!P0 IADD3 R13, PT, PT, R13, -R0, RZ ;  /* 0x800000000d0d8210 */ /* 0x000fe20007ffe0ff */
[----:B------:R-:W-:Y:S01]  /*45f0*/  @!P0 IMAD R0, R9, R12, R0 ;  /* 0x0000000c09008224 */ /* 0x000fe200078e0200 */
[----:B------:R-:W-:Y:S01]  /*4600*/  IADD3 R9, PT, PT, -R8, RZ, RZ ;  /* 0x000000ff08097210 */ /* 0x000fe20007ffe1ff */
[--C-:B------:R-:W-:Y:S02]  /*4610*/  IMAD.MOV R12, RZ, RZ, -R2.reuse ;  /* 0x000000ffff0c7224 */ /* 0x100fe400078e0a02 */
[----:B------:R-:W-:Y:S02]  /*4620*/  @!P0 IMAD R8, R13, R40, R2 ;  /* 0x000000280d088224 */ /* 0x000fe400078e0202 */
[----:B------:R-:W-:Y:S02]  /*4630*/  @!P0 IMAD.MOV.U32 R2, RZ, RZ, R0 ;  /* 0x000000ffff028224 */ /* 0x000fe400078e0000 */
[----:B------:R-:W-:Y:S02]  /*4640*/  IMAD R11, R3, R12, R11 ;  /* 0x0000000c030b7224 */ /* 0x000fe400078e020b */
[----:B------:R-:W-:Y:S02]  /*4650*/  IMAD R10, R6, R9, R10 ;  /* 0x00000009060a7224 */ /* 0x000fe400078e020a */
[----:B------:R-:W-:Y:S02]  /*4660*/  IMAD R11, R2, R3, R11 ;  /* 0x00000003020b7224 */ /* 0x000fe400078e020b */
[----:B------:R-:W-:Y:S02]  /*4670*/  IMAD R10, R8, R6, R10 ;  /* 0x00000006080a7224 */ /* 0x000fe400078e020a */
.L_x_87:
[----:B------:R-:W-:Y:S05]  /*4680*/  BRA.U UP1, `(.L_x_88) ;  /* 0x0000000101107547 */ /* 0x000fea000b800000 */
[----:B------:R-:W-:Y:S04]  /*4690*/  MOV R2, UR7 ;  /* 0x0000000700027c02 */ /* 0x000fe80008000f00 */
[----:B------:R-:W-:Y:S04]  /*46a0*/  SHF.L.U32 R2, R2, 0x1f, RZ ;  /* 0x0000001f02027819 */ /* 0x000fe800000006ff */
[----:B------:R-:W2:Y:S02]  /*46b0*/  SYNCS.PHASECHK.TRANS64.TRYWAIT P0, [UR6+0x78], R2 ;  /* 0x00007802ff0075a7 */ /* 0x000ea40008001106 */
[----:B--2---:R-:W-:Y:S05]  /*46c0*/  @!P0 BRA `(.L_x_89) ;  /* 0x0000003c00548947 */ /* 0x004fea0003800000 */
.L_x_88:
[----:B------:R-:W-:Y:S02]  /*46d0*/  R2UR UR11, R14 ;  /* 0x000000000e0b72ca */ /* 0x000fe400000e0000 */
[----:B------:R-:W-:Y:S02]  /*46e0*/  R2UR UR10, R15 ;  /* 0x000000000f0a72ca */ /* 0x000fe400000e0000 */
[----:B------:R-:W-:Y:S04]  /*46f0*/  ISETP.NE.U32.AND P2, PT, RZ, UR4, PT ;  /* 0x00000004ff007c0c */ /* 0x000fe8000bf45070 */
[----:B------:R-:W-:Y:S05]  /*4700*/  ISETP.NE.AND.EX P2, PT, RZ, UR5, PT, P2 ;  /* 0x00000005ff007c0c */ /* 0x000fea000bf45320 */
[----:B------:R-:W-:Y:S02]  /*4710*/  USHF.L.U32 UR11, UR11, 0x7, URZ ;  /* 0x000000070b0b7899 */ /* 0x000fe400080006ff */
[----:B------:R-:W-:Y:S01]  /*4720*/  USHF.L.U32 UR10, UR10, 0x6, URZ ;  /* 0x000000060a0a7899 */ /* 0x000fe200080006ff */
[----:B------:R-:W-:Y:S11]  /*4730*/  BRA.U !UP4, `(.L_x_90) ;  /* 0x000000010c347547 */ /* 0x000ff6000b800000 */
[----:B------:R-:W-:Y:S01]  /*4740*/  UPLOP3.LUT UP0, UPT, UPT, UPT, UP3, 0x80, 0x8 ;  /* 0x000000000008789c */ /* 0x000fe20003f0f030 */
[----:B--2---:R-:W-:Y:S02]  /*4750*/  HFMA2 R0, -RZ, RZ, 0, 5.9604644775390625e-08 ;  /* 0x00000001ff007431 */ /* 0x004fe400000001ff */
[----:B------:R-:W-:Y:S03]  /*4760*/  IMAD.MOV.U32 R92, RZ, RZ, 0x1 ;  /* 0x00000001ff5c7424 */ /* 0x000fe600078e00ff */
[----:B------:R-:W-:Y:S05]  /*4770*/  PLOP3.LUT P0, PT, PT, PT, UP0, 0x80, 0x8 ;  /* 0x000000000008781c */ /* 0x000fea0003f0f008 */
[----:B------:R-:W2:Y:S01]  /*4780*/  @UP0 LDCU.64 UR14, c[0x0][0x888] ;  /* 0x00011100ff0e07ac */ /* 0x000ea20008000a00 */
[----:B------:R-:W-:Y:S07]  /*4790*/  @UP0 UIMAD UR8, UR36, UR4, URZ ;  /* 0x00000004240802a4 */ /* 0x000fee000f8e02ff */
[----:B------:R-:W-:Y:S01]  /*47a0*/  @!P0 PRMT R92, R0, 0x7610, R92 ;  /* 0x00007610005c8816 */ /* 0x000fe2000000005c */
[----:B--2---:R-:W-:Y:S03]  /*47b0*/  @UP0 UIMAD.WIDE UR14, UR8, 0x4, UR14 ;  /* 0x00000004080e08a5 */ /* 0x004fe6000f8e020e */
[----:B------:R-:W2:Y:S03]  /*47c0*/  @!UP0 LDCU UR8, c[0x0][0x880] ;  /* 0x00011000ff0887ac */ /* 0x000ea60008000800 */
[----:B------:R-:W-:Y:S01]  /*47d0*/  IMAD.U32 R8, RZ, RZ, UR14 ;  /* 0x0000000eff087e24 */ /* 0x000fe2000f8e00ff */
[----:B------:R-:W-:Y:S05]  /*47e0*/  MOV R9, UR15 ;  /* 0x0000000f00097c02 */ /* 0x000fea0008000f00 */
[----:B-----5:R4:W5:Y:S02]  /*47f0*/  @P0 LDG.E R49, desc[UR46][R8.64] ;  /* 0x0000002e08310981 */ /* 0x020964000c1e1900 */
[----:B--2-4-:R-:W-:Y:S07]  /*4800*/  @!P0 IMAD.U32 R49, RZ, RZ, UR8 ;  /* 0x00000008ff318e24 */ /* 0x014fee000f8e00ff */
.L_x_90:
[----:B-----5:R-:W-:Y:S01]  /*4810*/  @!P2 FSETP.EQ.AND P0, PT, R49, RZ, PT ;  /* 0x000000ff3100a20b */ /* 0x020fe20003f02000 */
[----:B------:R-:W-:Y:S01]  /*4820*/  @!UPT UIADD3 URZ, UPT, UPT, URZ, URZ, URZ ;  /* 0x000000fffffff290 */ /* 0x000fe2000fffe0ff */
[----:B------:R-:W-:Y:S11]  /*4830*/  @!P2 BRA `(.L_x_91) ;  /* 0x000000000014a947 */ /* 0x000ff60003800000 */
[----:B------:R-:W-:Y:S02]  /*4840*/  LOP3.LUT P2, RZ, R92, 0xff, RZ, 0xc0, !PT ;  /* 0x000000ff5cff7812 */ /* 0x000fe4000784c0ff */
[----:B------:R-:W-:Y:S04]  /*4850*/  PLOP3.LUT P0, PT, PT, PT, UP0, 0x80, 0x8 ;  /* 0x000000000008781c */ /* 0x000fe80003f0f008 */
[----:B------:R-:W-:Y:S07]  /*4860*/  PLOP3.LUT P0, PT, P0, PT, PT, 0x8, 0x80 ;  /* 0x000000000080781c */ /* 0x000fee000070e170 */
[----:B------:R-:W-:Y:S11]  /*4870*/  @P2 FSETP.EQ.AND P0, PT, R49, RZ, PT ;  /* 0x000000ff3100220b */ /* 0x000ff60003f02000 */
[----:B------:R-:W-:Y:S02]  /*4880*/  @!UPT UIADD3 URZ, UPT, UPT, URZ, URZ, URZ ;  /* 0x000000fffffff290 */ /* 0x000fe4000fffe0ff */
.L_x_91:
[----:B------:R-:W-:Y:S01]  /*4890*/  ULEA UR15, UR13, UR6, 0x3 ;  /* 0x000000060d0f7291 */ /* 0x000fe2000f8e18ff */
[----:B------:R-:W-:Y:S02]  /*48a0*/  SHF.L.U32 R9, R29, 0x1f, RZ ;  /* 0x0000001f1d097819 */ /* 0x000fe400000006ff */
[----:B------:R-:W-:Y:S04]  /*48b0*/  ELECT P4, URZ, PT ;  /* 0x0000000000ff782f */ /* 0x000fe80003880000 */
[----:B------:R-:W-:Y:S02]  /*48c0*/  PLOP3.LUT P4, PT, P0, P4, PT, 0xf2, 0x2f ;  /* 0x00000000002f781c */ /* 0x000fe40000789e72 */
[----:B------:R-:W4:Y:S11]  /*48d0*/  SYNCS.PHASECHK.TRANS64.TRYWAIT P2, [UR15+0x58], R9 ;  /* 0x00005809ff0075a7 */ /* 0x000f36000804110f */
[----:B-1----:R-:W-:Y:S05]  /*48e0*/  @!P4 IADD3 R8, P0, PT, R30, 0x580, RZ ;  /* 0x000005801e08c810 */ /* 0x002fea0007f1e0ff */
[----:B--2---:R-:W-:Y:S01]  /*48f0*/  @!P4 IMAD.X R2, RZ, RZ, R31, P0 ;  /* 0x000000ffff02c224 */ /* 0x004fe200000e061f */
[----:B----4-:R-:W-:Y:S07]  /*4900*/  @!P2 BRA `(.L_x_92) ;  /* 0x0000003800dca947 */ /* 0x010fee0003800000 */
.L_x_166:
[----:B------:R-:W2:Y:S01]  /*4910*/  LDC.64 R12, c[0x0][0xb18] ;  /* 0x0002c600ff0c7b82 */ /* 0x000ea20000000a00 */
[----:B------:R-:W-:Y:S01]  /*4920*/  @!P4 R2UR UR8, R2 ;  /* 0x000000000208c2ca */ /* 0x000fe200000e0000 */
[----:B------:R-:W-:Y:S01]  /*4930*/  VOTEU.ALL UP2, P4 ;  /* 0x0000000000ff7886 */ /* 0x000fe20002040000 */
[----:B------:R-:W-:Y:S01]  /*4940*/  @!P4 R2UR UR9, R8 ;  /* 0x000000000809c2ca */ /* 0x000fe200000e0000 */
[----:B------:R-:W-:Y:S01]  /*4950*/  VOTEU.ALL UP1, P4 ;  /* 0x0000000000ff7886 */ /* 0x000fe20002020000 */
[----:B-1----:R-:W-:Y:S03]  /*4960*/  @!P4 IMAD.MOV.U32 R0, RZ, RZ, 0x2000 ;  /* 0x00002000ff00c424 */ /* 0x002fe600078e00ff */
[----:B------:R-:W1:Y:S01]  /*4970*/  @!P1 LDC R2, c[0x0][0xb0c] ;  /* 0x0002c300ff029b82 */ /* 0x000e620000000800 */
[----:B------:R-:W-:Y:S01]  /*4980*/  UMOV UR20, 0x0 ;  /* 0x0000000000147882 */ /* 0x000fe20000000000 */
[----:B------:R-:W-:Y:S01]  /*4990*/  UMOV UR21, 0x10000000 ;  /* 0x1000000000157882 */ /* 0x000fe20000000000 */
[----:B------:R-:W-:Y:S01]  /*49a0*/  UMOV UR12, UR36 ;  /* 0x00000024000c7c82 */ /* 0x000fe20008000000 */
[----:B------:R-:W-:Y:S01]  /*49b0*/  UIADD3 UR14, UPT, UPT, UR13, 0x1, URZ ;  /* 0x000000010d0e7890 */ /* 0x000fe2000fffe0ff */
[----:B------:R-:W-:Y:S01]  /*49c0*/  @P3 SHF.R.U32.HI R26, RZ, 0x10, R21 ;  /* 0x00000010ff1a3819 */ /* 0x000fe20000011615 */
[----:B------:R-:W-:Y:S02]  /*49d0*/  VIADD R28, R28, 0x1 ;  /* 0x000000011c1c7836 */ /* 0x000fe40000000000 */
[----:B------:R-:W-:Y:S01]  /*49e0*/  IMAD.U32 R9, RZ, RZ, UR8 ;  /* 0x00000008ff097e24 */ /* 0x000fe2000f8e00ff */
[----:B------:R-:W-:Y:S01]  /*49f0*/  @!UP2 ULEA UR8, UR13, UR6, 0xd ;  /* 0x000000060d08a291 */ /* 0x000fe2000f8e68ff */
[----:B------:R-:W-:Y:S01]  /*4a00*/  IMAD.U32 R8, RZ, RZ, UR9 ;  /* 0x00000009ff087e24 */ /* 0x000fe2000f8e00ff */
[----:B------:R-:W-:Y:S02]  /*4a10*/  UIADD3 UR9, UPT, UPT, UR15, 0x40, URZ ;  /* 0x000000400f097890 */ /* 0x000fe4000fffe0ff */
[----:B------:R-:W-:Y:S01]  /*4a20*/  @!P4 R2UR UR19, R9 ;  /* 0x000000000913c2ca */ /* 0x000fe200000e0000 */
[----:B------:R-:W-:Y:S01]  /*4a30*/  @!UP2 UIADD3 UR8, UPT, UPT, UR8, 0x200, URZ ;  /* 0x000002000808a890 */ /* 0x000fe2000fffe0ff */
[----:B------:R-:W-:Y:S01]  /*4a40*/  @!P4 R2UR UR18, R8 ;  /* 0x000000000812c2ca */ /* 0x000fe200000e0000 */
[----:B------:R-:W-:Y:S01]  /*4a50*/  UISETP.NE.AND UP5, UPT, UR14, 0x3, UPT ;  /* 0x000000030e00788c */ /* 0x000fe2000bfa5270 */
[----:B------:R-:W4:Y:S01]  /*4a60*/  LDC.64 R8, c[0x0][0xb10] ;  /* 0x0002c400ff087b82 */ /* 0x000f220000000a00 */
[----:B------:R-:W-:Y:S02]  /*4a70*/  UPRMT UR16, UR37, 0x654, UR9 ;  /* 0x0000065425107896 */ /* 0x000fe40008000009 */
[----:B------:R-:W-:Y:S02]  /*4a80*/  USEL UR17, URZ, 0x1, UP5 ;  /* 0x00000001ff117887 */ /* 0x000fe4000a800000 */
[----:B------:R-:W-:Y:S04]  /*4a90*/  USEL UR14, UR14, URZ, UP5 ;  /* 0x000000ff0e0e7287 */ /* 0x000fe8000a800000 */
[----:B------:R-:W-:Y:S01]  /*4aa0*/  ULEA UR13, UR14, UR6, 0x3 ;  /* 0x000000060e0d7291 */ /* 0x000fe2000f8e18ff */
[----:B------:R-:W-:Y:S01]  /*4ab0*/  LOP3.LUT R29, R29, UR17, RZ, 0x3c, !PT ;  /* 0x000000111d1d7c12 */ /* 0x000fe2000f8e3cff */
[----:B------:R1:W-:Y:S01]  /*4ac0*/  @!UP1 UTMALDG.3D [UR8], [UR18], desc[UR20] ;  /* 0x00001408120095b4 */ /* 0x0003e20008011000 */
[----:B------:R5:W-:Y:S02]  /*4ad0*/  @!P4 SYNCS.ARRIVE.TRANS64.RED.A0TR RZ, [UR15+0x40], R0 ;  /* 0x00004000ffffc9a7 */ /* 0x000be4000830040f */
[----:B------:R-:W-:Y:S01]  /*4ae0*/  SHF.L.U32 R14, R29, 0x1f, RZ ;  /* 0x0000001f1d0e7819 */ /* 0x000fe200000006ff */
[C---:B----4-:R-:W-:Y:S01]  /*4af0*/  @!P1 IMAD.HI.U32 R8, R11.reuse, R8, RZ ;  /* 0x000000080b089227 */ /* 0x050fe200078e00ff */
[----:B--2---:R-:W-:Y:S02]  /*4b00*/  @!P1 ISETP.NE.AND P0, PT, R12, 0x1, PT ;  /* 0x000000010c00980c */ /* 0x004fe40003f05270 */
[----:B-1----:R-:W-:Y:S01]  /*4b10*/  @!P1 ISETP.NE.AND P2, PT, R2, 0x1, PT ;  /* 0x000000010200980c */ /* 0x002fe20003f45270 */
[----:B------:R-:W-:Y:S01]  /*4b20*/  SYNCS.ARRIVE.TRANS64.RED.A1T0 RZ, [UR16], RZ ;  /* 0x000000ffffff79a7 */ /* 0x000fe20008100410 */
[C---:B------:R-:W-:Y:S01]  /*4b30*/  @!P1 IMAD.HI.U32 R13, R10.reuse, R13, RZ ;  /* 0x0000000d0a0d9227 */ /* 0x040fe200078e00ff */
[----:B------:R-:W-:Y:S04]  /*4b40*/  @!P1 SHF.R.U32.HI R8, RZ, R9, R8 ;  /* 0x00000009ff089219 */ /* 0x000fe80000011608 */
[----:B------:R-:W-:Y:S01]  /*4b50*/  @!P1 SEL R8, R11, R8, !P2 ;  /* 0x000000080b089207 */ /* 0x000fe20005000000 */
[----:B------:R-:W1:Y:S01]  /*4b60*/  SYNCS.PHASECHK.TRANS64.TRYWAIT P5, [UR13+0x58], R14 ;  /* 0x0000580eff0075a7 */ /* 0x000e6200080a110d */
[----:B-----5:R-:W2:Y:S02]  /*4b70*/  @!P1 LDC R0, c[0x0][0xb20] ;  /* 0x0002c800ff009b82 */ /* 0x020ea40000000800 */
[----:B--2---:R-:W-:Y:S04]  /*4b80*/  @!P1 SHF.R.U32.HI R0, RZ, R0, R13 ;  /* 0x00000000ff009219 */ /* 0x004fe8000001160d */
[----:B------:R-:W-:Y:S05]  /*4b90*/  @!P1 SEL R9, R10, R0, !P0 ;  /* 0x000000000a099207 */ /* 0x000fea0004000000 */
[----:B------:R-:W-:Y:S02]  /*4ba0*/  @!P1 IMAD.IADD R0, R9, 0x1, -R8 ;  /* 0x0000000109009824 */ /* 0x000fe400078e0a08 */
[----:B------:R-:W-:Y:S02]  /*4bb0*/  @!P1 IMAD.IADD R8, R8, 0x1, -R9 ;  /* 0x0000000108089824 */ /* 0x000fe400078e0a09 */
[----:B------:R-:W-:Y:S02]  /*4bc0*/  @!P1 IMAD R11, R0, R2, R11 ;  /* 0x00000002000b9224 */ /* 0x000fe400078e020b */
[----:B------:R-:W-:Y:S01]  /*4bd0*/  @!P1 IMAD R10, R8, R12, R10 ;  /* 0x0000000c080a9224 */ /* 0x000fe200078e020a */
[----:B-1----:R-:W-:Y:S06]  /*4be0*/  @!P5 BRA `(.L_x_93) ;  /* 0x00000038003cd947 */ /* 0x002fec0003800000 */
.L_x_168:
[----:B------:R-:W-:Y:S01]  /*4bf0*/  @!P4 IADD3 R2, P0, PT, R30, 0x580, RZ ;  /* 0x000005801e02c810 */ /* 0x000fe20007f1e0ff */
[----:B------:R-:W-:Y:S01]  /*4c00*/  UMOV UR18, 0x0 ;  /* 0x0000000000127882 */ /* 0x000fe20000000000 */
[----:B------:R-:W-:Y:S01]  /*4c10*/  UMOV UR19, 0x10000000 ;  /* 0x1000000000137882 */ /* 0x000fe20000000000 */
[----:B------:R-:W-:Y:S01]  /*4c20*/  VOTEU.ALL UP1, P4 ;  /* 0x0000000000ff7886 */ /* 0x000fe20002020000 */
[----:B------:R-:W-:Y:S01]  /*4c30*/  @!P4 R2UR UR9, R2 ;  /* 0x000000000209c2ca */ /* 0x000fe200000e0000 */
[----:B-1----:R-:W-:Y:S01]  /*4c40*/  @!P4 IMAD.X R0, RZ, RZ, R31, P0 ;  /* 0x000000ffff00c224 */ /* 0x002fe200000e061f */
[----:B------:R-:W-:Y:S01]  /*4c50*/  UMOV UR12, UR36 ;  /* 0x00000024000c7c82 */ /* 0x000fe20008000000 */
[----:B------:R-:W-:Y:S01]  /*4c60*/  @P3 R2UR UR36, R26 ;  /* 0x000000001a2432ca */ /* 0x000fe200000e0000 */
[----:B------:R-:W-:Y:S01]  /*4c70*/  @!UP1 ULEA UR15, UR14, UR6, 0xd ;  /* 0x000000060e0f9291 */ /* 0x000fe2000f8e68ff */
[----:B------:R-:W-:Y:S01]  /*4c80*/  ISETP.NE.AND P0, PT, R28, 0x2, PT ;  /* 0x000000021c00780c */ /* 0x000fe20003f05270 */
[----:B------:R-:W-:Y:S01]  /*4c90*/  @!UP1 UIADD3 UR10, UPT, UPT, UR10, 0x20, URZ ;  /* 0x000000200a0a9890 */ /* 0x000fe2000fffe0ff */
[----:B------:R-:W-:Y:S01]  /*4ca0*/  @!P4 R2UR UR8, R0 ;  /* 0x000000000008c2ca */ /* 0x000fe200000e0000 */
[----:B------:R-:W-:Y:S01]  /*4cb0*/  IMAD.IADD R15, R10, 0x1, R90 ;  /* 0x000000010a0f7824 */ /* 0x000fe200078e025a */
[----:B------:R-:W-:Y:S01]  /*4cc0*/  SEL R0, RZ, 0x1, P0 ;  /* 0x00000001ff007807 */ /* 0x000fe20000000000 */
[----:B------:R-:W-:Y:S01]  /*4cd0*/  IMAD.IADD R14, R11, 0x1, R91 ;  /* 0x000000010b0e7824 */ /* 0x000fe200078e025b */
[----:B------:R-:W-:Y:S02]  /*4ce0*/  SEL R28, R28, RZ, P0 ;  /* 0x000000ff1c1c7207 */ /* 0x000fe40000000000 */
[----:B------:R-:W-:Y:S01]  /*4cf0*/  IMAD.U32 R8, RZ, RZ, UR9 ;  /* 0x00000009ff087e24 */ /* 0x000fe2000f8e00ff */
[----:B------:R-:W-:Y:S01]  /*4d00*/  UIADD3 UR9, UPT, UPT, UR13, 0x40, URZ ;  /* 0x000000400d097890 */ /* 0x000fe2000fffe0ff */
[----:B------:R-:W-:Y:S03]  /*4d10*/  LOP3.LUT R27, R27, R0, RZ, 0x3c, !PT ;  /* 0x000000001b1b7212 */ /* 0x000fe600078e3cff */
[----:B------:R-:W-:Y:S02]  /*4d20*/  @!P4 R2UR UR16, R8 ;  /* 0x000000000810c2ca */ /* 0x000fe400000e0000 */
[----:B------:R-:W-:Y:S01]  /*4d30*/  IMAD.U32 R9, RZ, RZ, UR8 ;  /* 0x00000008ff097e24 */ /* 0x000fe2000f8e00ff */
[----:B------:R-:W-:Y:S01]  /*4d40*/  @!UP1 UIADD3 UR8, UPT, UPT, UR15, 0x200, URZ ;  /* 0x000002000f089890 */ /* 0x000fe2000fffe0ff */
[----:B------:R-:W-:Y:S01]  /*4d50*/  VOTEU.ALL UP1, P4 ;  /* 0x0000000000ff7886 */ /* 0x000fe20002020000 */
[----:B------:R-:W-:Y:S02]  /*4d60*/  UPRMT UR15, UR37, 0x654, UR9 ;  /* 0x00000654250f7896 */ /* 0x000fe40008000009 */
[----:B------:R-:W-:Y:S11]  /*4d70*/  @!P4 R2UR UR17, R9 ;  /* 0x000000000911c2ca */ /* 0x000ff600000e0000 */
[----:B------:R-:W-:Y:S02]  /*4d80*/  @!UPT UIADD3 URZ, UPT, UPT, URZ, URZ, URZ ;  /* 0x000000fffffff290 */ /* 0x000fe4000fffe0ff */
[----:B------:R2:W-:Y:S01]  /*4d90*/  @!UP1 UTMALDG.3D [UR8], [UR16], desc[UR18] ;  /* 0x00001208100095b4 */ /* 0x0005e20008011000 */
[----:B------:R2:W-:Y:S01]  /*4da0*/  @!P4 SYNCS.ARRIVE.TRANS64.RED.A0TR RZ, [UR13+0x40], R25 ;  /* 0x00004019ffffc9a7 */ /* 0x0005e2000830040d */
[----:B------:R-:W-:Y:S04]  /*4db0*/  UIADD3 UR13, UPT, UPT, UR14, 0x1, URZ ;  /* 0x000000010e0d7890 */ /* 0x000fe8000fffe0ff */
[----:B------:R-:W-:Y:S04]  /*4dc0*/  UISETP.NE.AND UP1, UPT, UR13, 0x3, UPT ;  /* 0x000000030d00788c */ /* 0x000fe8000bf25270 */
[----:B------:R-:W-:Y:S02]  /*4dd0*/  USEL UR14, URZ, 0x1, UP1 ;  /* 0x00000001ff0e7887 */ /* 0x000fe40008800000 */
[----:B------:R-:W-:Y:S02]  /*4de0*/  USEL UR13, UR13, URZ, UP1 ;  /* 0x000000ff0d0d7287 */ /* 0x000fe40008800000 */
[----:B------:R-:W-:Y:S02]  /*4df0*/  UPLOP3.LUT UP1, UPT, UPT, UPT, UPT, 0x80, 0x8 ;  /* 0x000000000008789c */ /* 0x000fe40003f2f070 */
[----:B------:R-:W-:Y:S01]  /*4e00*/  LOP3.LUT R29, R29, UR14, RZ, 0x3c, !PT ;  /* 0x0000000e1d1d7c12 */ /* 0x000fe2000f8e3cff */
[----:B------:R-:W-:Y:S01]  /*4e10*/  SYNCS.ARRIVE.TRANS64.RED.A1T0 RZ, [UR15], RZ ;  /* 0x000000ffffff79a7 */ /* 0x000fe2000810040f */
[----:B------:R-:W-:Y:S07]  /*4e20*/  @P3 BRA `(.L_x_94) ;  /* 0xfffffff4001c3947 */ /* 0x000fee000383ffff */
[----:B------:R-:W-:Y:S01]  /*4e30*/  UIADD3 UR6, UPT, UPT, UR6, 0x58, URZ ;  /* 0x0000005806067890 */ /* 0x000fe2000fffe0ff */
[----:B------:R-:W-:-:S03]  /*4e40*/  SHF.L.U32 R2, R29, 0x1f, RZ ;  /* 0x0000001f1d027819 */ /* 0x000fc600000006ff */
[----:B------:R-:W-:-:S09]  /*4e50*/  ULEA UR4, UR13, UR6, 0x3 ;  /* 0x000000060d047291 */ /* 0x000fd2000f8e18ff */
[----:B------:R-:W1:Y:S02]  /*4e60*/  SYNCS.PHASECHK.TRANS64.TRYWAIT P0, [UR4], R2 ;  /* 0x00000002ff0075a7 */ /* 0x000e640008001104 */
[----:B-1----:R-:W-:Y:S05]  /*4e70*/  @!P0 BRA `(.L_x_95) ;  /* 0x0000003400b08947 */ /* 0x002fea0003800000 */
.L_x_170:
        /* <DEDUP_REMOVED lines=9> */
.L_x_172:
[----:B------:R-:W-:-:S04]  /*4f10*/  UIADD3 UR5, UPT, UPT, UR5, 0x1, URZ ;  /* 0x0000000105057890 */ /* 0x000fc8000fffe0ff */
[----:B------:R-:W-:-:S04]  /*4f20*/  UISETP.NE.AND UP0, UPT, UR5, 0x3, UPT ;  /* 0x000000030500788c */ /* 0x000fc8000bf05270 */
[----:B------:R-:W-:Y:S02]  /*4f30*/  USEL UR4, URZ, 0x1, UP0 ;  /* 0x00000001ff047887 */ /* 0x000fe40008000000 */
[----:B------:R-:W-:-:S04]  /*4f40*/  USEL UR5, UR5, URZ, UP0 ;  /* 0x000000ff05057287 */ /* 0x000fc80008000000 */
[----:B------:R-:W-:Y:S01]  /*4f50*/  ULEA UR5, UR5, UR6, 0x3 ;  /* 0x0000000605057291 */ /* 0x000fe2000f8e18ff */
[----:B-1----:R-:W-:-:S04]  /*4f60*/  LOP3.LUT R2, R29, UR4, RZ, 0x3c, !PT ;  /* 0x000000041d027c12 */ /* 0x002fc8000f8e3cff */
[----:B------:R-:W-:Y:S01]  /*4f70*/  SHF.L.U32 R2, R2, 0x1f, RZ ;  /* 0x0000001f02027819 */ /* 0x000fe200000006ff */
[----:B------:R-:W-:-:S07]  /*4f80*/  IMAD.U32 R0, RZ, RZ, UR5 ;  /* 0x00000005ff007e24 */ /* 0x000fce000f8e00ff */
.L_x_97:
[----:B-1----:R1:W4:Y:S02]  /*4f90*/  SYNCS.PHASECHK.TRANS64.TRYWAIT P0, [R0+URZ], R2 ;  /* 0x00000002000075a7 */ /* 0x00232400080011ff */
[----:B----4-:R-:W-:Y:S05]  /*4fa0*/  @!P0 NANOSLEEP.SYNCS 0x989680 ;  /* 0x009896800000895d */ /* 0x010fea0003900000 */
[----:B------:R-:W4:Y:S02]  /*4fb0*/  @!P0 SYNCS.PHASECHK.TRANS64 P0, [R0+URZ], R2 ;  /* 0x00000002000085a7 */ /* 0x000f2400080010ff */
[----:B--2-4-:R-:W-:Y:S05]  /*4fc0*/  @P0 EXIT ;  /* 0x000000000000094d */ /* 0x014fea0003800000 */
[----:B------:R-:W-:Y:S05]  /*4fd0*/  BRA `(.L_x_97) ;  /* 0xfffffffc00ec7947 */ /* 0x000fea000383ffff */
.L_x_85:
[----:B------:R-:W-:-:S06]  /*4fe0*/  UISETP.GE.AND UP1, UPT, UR10, 0x4, UPT ;  /* 0x000000040a00788c */ /* 0x000fcc000bf26270 */
[----:B------:R-:W-:-:S13]  /*4ff0*/  PLOP3.LUT P0, PT, PT, PT, UP1, 0x80, 0x8 ;  /* 0x000000000008781c */ /* 0x000fda0003f0f018 */
[----:B------:R-:W-:Y:S05]  /*5000*/  @!P0 EXIT ;  /* 0x000000000000894d */ /* 0x000fea0003800000 */
[----:B------:R-:W-:Y:S01]  /*5010*/  BAR.SYNC.DEFER_BLOCKING 0x6, 0xa0 ;  /* 0x0182800000007b1d */ /* 0x000fe20000010000 */
[C---:B------:R-:W-:Y:S01]  /*5020*/  IMAD.SHL.U32 R2, R97.reuse, 0x20, RZ ;  /* 0x0000002061027824 */ /* 0x040fe200078e00ff */
[C---:B------:R-:W-:Y:S01]  /*5030*/  LOP3.LUT R98, R97.reuse, 0x2, RZ, 0xc0, !PT ;  /* 0x0000000261627812 */ /* 0x040fe200078ec0ff */
[C---:B------:R-:W-:Y:S01]  /*5040*/  IMAD.SHL.U32 R103, R97.reuse, 0x4, RZ ;  /* 0x0000000461677824 */ /* 0x040fe200078e00ff */
[C---:B------:R-:W-:Y:S01]  /*5050*/  LOP3.LUT R104, R97.reuse, 0x60, RZ, 0xc0, !PT ;  /* 0x0000006061687812 */ /* 0x040fe200078ec0ff */
[C---:B------:R-:W-:Y:S01]  /*5060*/  IMAD.U32 R46, R97.reuse, 0x10000, RZ ;  /* 0x00010000612e7824 */ /* 0x040fe200078e00ff */
[----:B------:R-:W-:Y:S02]  /*5070*/  UMOV UR48, 0x400 ;  /* 0x0000040000307882 */ /* 0x000fe40000000000 */
[----:B------:R-:W1:Y:S01]  /*5080*/  LDC R95, c[0x0][0x370] ;  /* 0x0000dc00ff5f7b82 */ /* 0x000e620000000800 */
[----:B------:R-:W-:Y:S01]  /*5090*/  ULEA UR48, UR37, UR48, 0x18 ;  /* 0x0000003025307291 */ /* 0x000fe2000f8ec0ff */
[----:B------:R-:W-:Y:S01]  /*50a0*/  LOP3.LUT R3, R2, 0xc0, RZ, 0xc0, !PT ;  /* 0x000000c002037812 */ /* 0x000fe200078ec0ff */
[----:B------:R-:W-:Y:S01]  /*50b0*/  IMAD.MOV.U32 R45, RZ, RZ, RZ ;  /* 0x000000ffff2d7224 */ /* 0x000fe200078e00ff */
[----:B------:R-:W-:Y:S01]  /*50c0*/  LOP3.LUT R97, R97, 0x4, RZ, 0xc0, !PT ;  /* 0x0000000461617812 */ /* 0x000fe200078ec0ff */
[----:B------:R-:W-:Y:S01]  /*50d0*/  UIADD3 UR52, UPT, UPT, UR48, 0x200, URZ ;  /* 0x0000020030347890 */ /* 0x000fe2000fffe0ff */
[----:B------:R-:W-:-:S02]  /*50e0*/  LOP3.LUT R103, R3, 0x18, R103, 0xf8, !PT ;  /* 0x0000001803677812 */ /* 0x000fc400078ef867 */
[----:B------:R-:W-:Y:S01]  /*50f0*/  CS2R R100, SRZ ;  /* 0x0000000000647805 */ /* 0x000fe2000001ff00 */
[----:B------:R-:W2:Y:S01]  /*5100*/  LDC R42, c[0x0][0xb0c] ;  /* 0x0002c300ff2a7b82 */ /* 0x000ea20000000800 */
[----:B------:R-:W-:Y:S01]  /*5110*/  LOP3.LUT R46, R46, 0x600000, RZ, 0xc0, !PT ;  /* 0x006000002e2e7812 */ /* 0x000fe200078ec0ff */
[----:B------:R-:W-:Y:S01]  /*5120*/  IMAD.MOV.U32 R108, RZ, RZ, RZ ;  /* 0x000000ffff6c7224 */ /* 0x000fe200078e00ff */
[----:B------:R-:W-:Y:S01]  /*5130*/  IADD3 R102, PT, PT, -R97, 0x2, RZ ;  /* 0x0000000261667810 */ /* 0x000fe20007ffe1ff */
[----:B------:R-:W-:Y:S01]  /*5140*/  IMAD.MOV R98, RZ, RZ, -R98 ;  /* 0x000000ffff627224 */ /* 0x000fe200078e0a62 */
[----:B------:R-:W-:Y:S01]  /*5150*/  LOP3.LUT R103, R103, 0xf20, R2, 0xf8, !PT ;  /* 0x00000f2067677812 */ /* 0x000fe200078ef802 */
[----:B------:R-:W-:Y:S01]  /*5160*/  IMAD.MOV R97, RZ, RZ, -R97 ;  /* 0x000000ffff617224 */ /* 0x000fe200078e0a61 */
[----:B------:R-:W3:Y:S01]  /*5170*/  LDCU.64 UR54, c[0x0][0x348] ;  /* 0x00006900ff3677ac */ /* 0x000ee20008000a00 */
[----:B------:R-:W4:Y:S01]  /*5180*/  LDC R93, c[0x0][0xb20] ;  /* 0x0002c800ff5d7b82 */ /* 0x000f220000000800 */
[----:B------:R-:W3:Y:S01]  /*5190*/  LDS R0, [UR48+0x130] ;  /* 0x00013030ff007984 */ /* 0x000ee20008000800 */
[----:B------:R-:W-:Y:S01]  /*51a0*/  IMAD.SHL.U32 R102, R102, 0x10, RZ ;  /* 0x0000001066667824 */ /* 0x000fe200078e00ff */
[----:B------:R-:W-:Y:S01]  /*51b0*/  LEA R103, R103, UR52, 0x1 ;  /* 0x0000003467677c11 */ /* 0x000fe2000f8e08ff */
[----:B------:R-:W-:Y:S01]  /*51c0*/  UMOV UR51, 0x1 ;  /* 0x0000000100337882 */ /* 0x000fe20000000000 */
[----:B------:R-:W-:Y:S01]  /*51d0*/  UMOV UR56, URZ ;  /* 0x000000ff00387c82 */ /* 0x000fe20008000000 */
[----:B------:R-:W1:Y:S02]  /*51e0*/  LDCU.64 UR38, c[0x0][0x888] ;  /* 0x00011100ff2677ac */ /* 0x000e640008000a00 */
[----:B------:R-:W1:Y:S01]  /*51f0*/  LDC R41, c[0x0][0xb30] ;  /* 0x0002cc00ff297b82 */ /* 0x000e620000000800 */
[----:B------:R-:W1:Y:S01]  /*5200*/  LDCU.64 UR44, c[0x0][0x890] ;  /* 0x00011200ff2c77ac */ /* 0x000e620008000a00 */
[----:B------:R-:W-:Y:S01]  /*5210*/  UMOV UR50, URZ ;  /* 0x000000ff00327c82 */ /* 0x000fe20008000000 */
[----:B------:R-:W-:-:S05]  /*5220*/  UMOV UR49, URZ ;  /* 0x000000ff00317c82 */ /* 0x000fca0008000000 */
[----:B------:R-:W1:Y:S08]  /*5230*/  LDC.64 R88, c[0x0][0xb10] ;  /* 0x0002c400ff587b82 */ /* 0x000e700000000a00 */
[----:B------:R-:W1:Y:S08]  /*5240*/  LDC.64 R38, c[0x0][0xb18] ;  /* 0x0002c600ff267b82 */ /* 0x000e700000000a00 */
[----:B------:R-:W1:Y:S08]  /*5250*/  LDC.64 R36, c[0x0][0xb28] ;  /* 0x0002ca00ff247b82 */ /* 0x000e700000000a00 */
[----:B------:R-:W1:Y:S01]  /*5260*/  LDC.64 R86, c[0x0][0x8b0] ;  /* 0x00022c00ff567b82 */ /* 0x000e620000000a00 */
[----:B---3--:R-:W-:-:S07]  /*5270*/  IMAD.IADD R46, R0, 0x1, R46 ;  /* 0x00000001002e7824 */ /* 0x008fce00078e022e */
[----:B------:R-:W3:Y:S08]  /*5280*/  LDC.64 R84, c[0x0][0x8a8] ;  /* 0x00022a00ff547b82 */ /* 0x000ef00000000a00 */
[----:B--2-4-:R-:W1:Y:S02]  /*5290*/  LDC R94, c[0x0][0x374] ;  /* 0x0000dd00ff5e7b82 */ /* 0x014e640000000800 */
.L_x_128:
[----:B------:R-:W-:Y:S02]  /*52a0*/  LEA R0, R108, UR48, 0x3 ;  /* 0x000000306c007c11 */ /* 0x000fe4000f8e18ff */
[----:B------:R-:W-:Y:S02]  /*52b0*/  SHF.L.U32 R2, R100, 0x1f, RZ ;  /* 0x0000001f64027819 */ /* 0x000fe400000006ff */
[----:B------:R-:W-:Y:S02]  /*52c0*/  LEA R16, R108, UR48, 0x4 ;  /* 0x000000306c107c11 */ /* 0x000fe4000f8e20ff */
[----:B------:R-:W2:Y:S02]  /*52d0*/  SYNCS.PHASECHK.TRANS64.TRYWAIT P0, [R0+URZ+0x80], R2 ;  /* 0x00008002000075a7 */ /* 0x000ea400080011ff */
[----:B--2---:R-:W-:Y:S05]  /*52e0*/  @!P0 BRA `(.L_x_98) ;  /* 0x0000003000c48947 */ /* 0x004fea0003800000 */
.L_x_173:
[----:B------:R-:W4:Y:S01]  /*52f0*/  LDC.64 R10, c[0x0][0xb10] ;  /* 0x0002c400ff0a7b82 */ /* 0x000f220000000a00 */
[----:B------:R-:W3:Y:S01]  /*5300*/  LDS.128 R16, [R16+0x110] ;  /* 0x0001100010107984 */ /* 0x000ee20000000c00 */
[----:B-1----:R-:W-:Y:S01]  /*5310*/  ISETP.NE.AND P1, PT, R41, 0x1, PT ;  /* 0x000000012900780c */ /* 0x002fe20003f25270 */
[----:B--2---:R-:W-:Y:S01]  /*5320*/  VIADD R0, R0, 0x90 ;  /* 0x0000009000007836 */ /* 0x004fe20000000000 */
[----:B------:R-:W-:Y:S04]  /*5330*/  ISETP.GE.AND P0, PT, R40, 0x1, PT ;  /* 0x000000012800780c */ /* 0x000fe80003f06270 */
[----:B------:R-:W1:Y:S01]  /*5340*/  LDC.64 R8, c[0x0][0xb18] ;  /* 0x0002c600ff087b82 */ /* 0x000e620000000a00 */
[----:B------:R-:W-:Y:S01]  /*5350*/  PRMT R0, RZ, 0x654, R0 ;  /* 0x00000654ff007816 */ /* 0x000fe20000000000 */
[----:B------:R-:W-:Y:S01]  /*5360*/  @!PT LDS RZ, [RZ] ;  /* 0x00000000fffff984 */ /* 0x000fe20000000800 */
[----:B------:R-:W-:Y:S01]  /*5370*/  @!PT LDS RZ, [RZ] ;  /* 0x00000000fffff984 */ /* 0x000fe20000000800 */
[----:B------:R-:W-:Y:S01]  /*5380*/  @!PT LDS RZ, [RZ] ;  /* 0x00000000fffff984 */ /* 0x000fe20000000800 */
[----:B------:R-:W-:Y:S01]  /*5390*/  @!PT LDS RZ, [RZ] ;  /* 0x00000000fffff984 */ /* 0x000fe20000000800 */
[----:B------:R2:W-:Y:S06]  /*53a0*/  MEMBAR.ALL.CTA ;  /* 0x0000000000007992 */ /* 0x0005ec0000008000 */
[----:B--2---:R-:W2:Y:S01]  /*53b0*/  FENCE.VIEW.ASYNC.S ;  /* 0x00000000000073c6 */ /* 0x004ea20000000000 */
[----:B------:R-:W1:Y:S08]  /*53c0*/  @!P1 LDC R12, c[0x0][0xb20] ;  /* 0x0002c800ff0c9b82 */ /* 0x000e700000000800 */
[----:B------:R-:W1:Y:S01]  /*53d0*/  @!P1 LDC R7, c[0x0][0xb0c] ;  /* 0x0002c300ff079b82 */ /* 0x000e620000000800 */
[----:B--2---:R2:W-:Y:S01]  /*53e0*/  SYNCS.ARRIVE.TRANS64.RED.A1T0 RZ, [R0+URZ], RZ ;  /* 0x000000ff00ff79a7 */ /* 0x0045e200081004ff */
[----:B---3--:R-:W-:Y:S04]  /*53f0*/  LOP3.LUT P4, RZ, R18, 0x1, RZ, 0xc0, !PT ;  /* 0x0000000112ff7812 */ /* 0x008fe8000788c0ff */
[----:B------:R-:W-:Y:S09]  /*5400*/  P2R R105, PR, RZ, 0x10 ;  /* 0x00000010ff697803 */ /* 0x000ff20000000000 */
[----:B------:R-:W-:Y:S02]  /*5410*/  @P4 MOV R44, R16 ;  /* 0x00000010002c4202 */ /* 0x000fe40000000f00 */
[----:B------:R-:W-:Y:S01]  /*5420*/  @P4 LOP3.LUT R43, R17, 0xffff, RZ, 0xc0, !PT ;  /* 0x0000ffff112b4812 */ /* 0x000fe200078ec0ff */
[----:B--2-4-:R-:W-:Y:S06]  /*5430*/  @!P0 BRA `(.L_x_99) ;  /* 0x0000000000a48947 */ /* 0x014fec0003800000 */
[----:B------:R-:W-:Y:S01]  /*5440*/  IMAD.HI.U32 R0, R94, R39, RZ ;  /* 0x000000275e007227 */ /* 0x000fe200078e00ff */
[----:B------:R-:W-:Y:S02]  /*5450*/  ISETP.NE.AND P0, PT, R38, 0x1, PT ;  /* 0x000000012600780c */ /* 0x000fe40003f05270 */
[----:B------:R-:W-:Y:S01]  /*5460*/  ISETP.NE.AND P2, PT, R40, 0x1, PT ;  /* 0x000000012800780c */ /* 0x000fe20003f45270 */
[----:B------:R-:W-:Y:S01]  /*5470*/  IMAD.HI.U32 R4, R95, R88, RZ ;  /* 0x000000585f047227 */ /* 0x000fe200078e00ff */
[----:B------:R-:W-:Y:S02]  /*5480*/  SHF.R.U32.HI R0, RZ, R93, R0 ;  /* 0x0000005dff007219 */ /* 0x000fe40000011600 */
[----:B------:R-:W-:Y:S01]  /*5490*/  ISETP.NE.AND P3, PT, R42, 0x1, PT ;  /* 0x000000012a00780c */ /* 0x000fe20003f65270 */
[----:B------:R-:W-:Y:S01]  /*54a0*/  IMAD.HI.U32 R6, R43, R39, RZ ;  /* 0x000000272b067227 */ /* 0x000fe200078e00ff */
[-C--:B------:R-:W-:Y:S02]  /*54b0*/  SHF.R.U32.HI R4, RZ, R89.reuse, R4 ;  /* 0x00000059ff047219 */ /* 0x080fe40000011604 */
[----:B------:R-:W-:Y:S01]  /*54c0*/  SEL R0, R94, R0, !P0 ;  /* 0x000000005e007207 */ /* 0x000fe20004000000 */
[----:B------:R-:W-:Y:S01]  /*54d0*/  IMAD.HI.U32 R5, R44, R88, RZ ;  /* 0x000000582c057227 */ /* 0x000fe200078e00ff */
[----:B------:R-:W-:Y:S03]  /*54e0*/  SEL R4, R95, R4, !P3 ;  /* 0x000000045f047207 */ /* 0x000fe60005800000 */
[-C--:B------:R-:W-:Y:S01]  /*54f0*/  IMAD.HI.U32 R3, R0, R36.reuse, RZ ;  /* 0x0000002400037227 */ /* 0x080fe200078e00ff */
[----:B------:R-:W-:Y:S03]  /*5500*/  SHF.R.U32.HI R5, RZ, R89, R5 ;  /* 0x00000059ff057219 */ /* 0x000fe60000011605 */
[----:B------:R-:W-:Y:S01]  /*5510*/  IMAD.HI.U32 R2, R4, R36, RZ ;  /* 0x0000002404027227 */ /* 0x000fe200078e00ff */
[----:B------:R-:W-:Y:S02]  /*5520*/  @P2 SHF.R.U32.HI R0, RZ, R37, R3 ;  /* 0x00000025ff002219 */ /* 0x000fe40000011603 */
[----:B------:R-:W-:Y:S02]  /*5530*/  SHF.R.U32.HI R3, RZ, R93, R6 ;  /* 0x0000005dff037219 */ /* 0x000fe40000011606 */
[----:B------:R-:W-:Y:S01]  /*5540*/  @P2 SHF.R.U32.HI R4, RZ, R37, R2 ;  /* 0x00000025ff042219 */ /* 0x000fe20000011602 */
[----:B------:R-:W-:Y:S01]  /*5550*/  IMAD R0, R40, R0, RZ ;  /* 0x0000000028007224 */ /* 0x000fe200078e02ff */
[----:B------:R-:W-:Y:S02]  /*5560*/  SEL R3, R43, R3, !P0 ;  /* 0x000000032b037207 */ /* 0x000fe40004000000 */
[----:B------:R-:W-:Y:S01]  /*5570*/  SEL R2, R44, R5, !P3 ;  /* 0x000000052c027207 */ /* 0x000fe20005800000 */
[----:B------:R-:W-:Y:S01]  /*5580*/  IMAD R5, R40, R4, RZ ;  /* 0x0000000428057224 */ /* 0x000fe200078e02ff */
[C---:B------:R-:W-:Y:S01]  /*5590*/  ISETP.GE.AND P0, PT, R3.reuse, R0, PT ;  /* 0x000000000300720c */ /* 0x040fe20003f06270 */
[C---:B------:R-:W-:Y:S03]  /*55a0*/  IMAD.HI.U32 R0, R3.reuse, R36, RZ ;  /* 0x0000002403007227 */ /* 0x040fe600078e00ff */
[C---:B------:R-:W-:Y:S02]  /*55b0*/  ISETP.GE.OR P0, PT, R2.reuse, R5, P0 ;  /* 0x000000050200720c */ /* 0x040fe40000706670 */
[----:B------:R-:W-:Y:S04]  /*55c0*/  SHF.R.U32.HI R0, RZ, R37, R0 ;  /* 0x00000025ff007219 */ /* 0x000fe80000011600 */
[C---:B------:R-:W-:Y:S05]  /*55d0*/  SEL R6, R3.reuse, R0, !P2 ;  /* 0x0000000003067207 */ /* 0x040fea0005000000 */
        /* <DEDUP_REMOVED lines=14> */
[----:B------:R-:W-:Y:S07]  /*56c0*/  IMAD R43, R3, R38, R43 ;  /* 0x00000026032b7224 */ /* 0x000fee00078e022b */
.L_x_99:
[----:B-1----:R-:W-:Y:S01]  /*56d0*/  @!P1 ISETP.NE.AND P0, PT, R8, 0x1, PT ;  /* 0x000000010800980c */ /* 0x002fe20003f05270 */
[----:B------:R-:W-:Y:S01]  /*56e0*/  @!P1 IMAD.HI.U32 R0, R44, R10, RZ ;  /* 0x0000000a2c009227 */ /* 0x000fe200078e00ff */
[----:B------:R-:W-:Y:S01]  /*56f0*/  @!P1 ISETP.NE.AND P2, PT, R7, 0x1, PT ;  /* 0x000000010700980c */ /* 0x000fe20003f45270 */
[----:B------:R-:W-:Y:S01]  /*5700*/  ULOP3.LUT UP0, URZ, UR52, 0x1b0, URZ, 0xc0, !UPT ;  /* 0x000001b034ff7892 */ /* 0x000fe2000f80c0ff */
[----:B------:R-:W-:Y:S01]  /*5710*/  R2UR UR42, R14 ;  /* 0x000000000e2a72ca */ /* 0x000fe200000e0000 */
[----:B------:R-:W-:Y:S01]  /*5720*/  @!P1 IMAD.HI.U32 R2, R43, R9, RZ ;  /* 0x000000092b029227 */ /* 0x000fe200078e00ff */
[----:B------:R-:W-:Y:S02]  /*5730*/  @!P1 SHF.R.U32.HI R0, RZ, R11, R0 ;  /* 0x0000000bff009219 */ /* 0x000fe40000011600 */
[----:B------:R-:W-:Y:S01]  /*5740*/  R2UR UR41, R15 ;  /* 0x000000000f2972ca */ /* 0x000fe200000e0000 */
[----:B------:R-:W-:Y:S01]  /*5750*/  VIADD R108, R108, 0x1 ;  /* 0x000000016c6c7836 */ /* 0x000fe20000000000 */
[----:B------:R-:W-:Y:S02]  /*5760*/  @!P1 SHF.R.U32.HI R2, RZ, R12, R2 ;  /* 0x0000000cff029219 */ /* 0x000fe40000011602 */
[----:B------:R-:W-:Y:S02]  /*5770*/  @!P1 SEL R3, R44, R0, !P2 ;  /* 0x000000002c039207 */ /* 0x000fe40005000000 */
[----:B------:R-:W-:Y:S02]  /*5780*/  @!P1 SEL R2, R43, R2, !P0 ;  /* 0x000000022b029207 */ /* 0x000fe40004000000 */
[----:B------:R-:W-:Y:S01]  /*5790*/  @P4 SHF.R.U32.HI R99, RZ, 0x10, R17 ;  /* 0x00000010ff634819 */ /* 0x000fe20000011611 */
[----:B------:R-:W-:Y:S02]  /*57a0*/  USHF.L.U32 UR42, UR42, 0x7, URZ ;  /* 0x000000072a2a7899 */ /* 0x000fe400080006ff */
[----:B------:R-:W-:Y:S02]  /*57b0*/  @!P1 IMAD.IADD R0, R2, 0x1, -R3 ;  /* 0x0000000102009824 */ /* 0x000fe400078e0a03 */
[----:B------:R-:W-:Y:S01]  /*57c0*/  @!P1 IMAD.IADD R2, R3, 0x1, -R2 ;  /* 0x0000000103029824 */ /* 0x000fe200078e0a02 */
[----:B------:R-:W-:Y:S01]  /*57d0*/  USHF.L.U32 UR41, UR41, 0x6, URZ ;  /* 0x0000000629297899 */ /* 0x000fe200080006ff */
[----:B------:R-:W-:Y:S02]  /*57e0*/  @!P1 IMAD R44, R0, R7, R44 ;  /* 0x00000007002c9224 */ /* 0x000fe400078e022c */
[----:B------:R-:W-:Y:S01]  /*57f0*/  @!P1 IMAD R43, R2, R8, R43 ;  /* 0x00000008022b9224 */ /* 0x000fe200078e022b */
[----:B------:R-:W-:Y:S08]  /*5800*/  BRA.U !UP0, `(.L_x_100) ;  /* 0x00000001087c7547 */ /* 0x000ff0000b800000 */
[----:B------:R-:W1:Y:S01]  /*5810*/  LDCU.64 UR8, c[0x4][0x80] ;  /* 0x01001000ff0877ac */ /* 0x000e620008000a00 */
[----:B------:R-:W-:Y:S01]  /*5820*/  MOV R2, 0x0 ;  /* 0x0000000000027802 */ /* 0x000fe20000000f00 */
[----:B------:R-:W-:Y:S02]  /*5830*/  HFMA2 R12, -RZ, RZ, 0, 5.9604644775390625e-08 ;  /* 0x00000001ff0c7431 */ /* 0x000fe400000001ff */
[----:B------:R-:W-:Y:S01]  /*5840*/  IMAD.MOV.U32 R8, RZ, RZ, 0x70 ;  /* 0x00000070ff087424 */ /* 0x000fe200078e00ff */
[----:B------:R2:W3:Y:S01]  /*5850*/  LDC.64 R14, c[0x4][R2] ;  /* 0x01000000020e7b82 */ /* 0x0004e20000000a00 */
[----:B------:R-:W4:Y:S01]  /*5860*/  LDCU.64 UR6, c[0x4][0x88] ;  /* 0x01001100ff0677ac */ /* 0x000f220008000a00 */
[----:B------:R-:W-:Y:S01]  /*5870*/  IMAD.MOV.U32 R13, RZ, RZ, RZ ;  /* 0x000000ffff0d7224 */ /* 0x000fe200078e00ff */
[----:B------:R-:W2:Y:S01]  /*5880*/  LDCU.64 UR4, c[0x4][0x8] ;  /* 0x01000100ff0477ac */ /* 0x000ea20008000a00 */
[----:B-1----:R-:W-:Y:S01]  /*5890*/  MOV R5, UR9 ;  /* 0x0000000900057c02 */ /* 0x002fe20008000f00 */
[----:B------:R-:W-:Y:S01]  /*58a0*/  IMAD.U32 R4, RZ, RZ, UR8 ;  /* 0x00000008ff047e24 */ /* 0x000fe2000f8e00ff */
[----:B----4-:R-:W-:Y:S01]  /*58b0*/  MOV R7, UR7 ;  /* 0x0000000700077c02 */ /* 0x010fe20008000f00 */
[----:B------:R-:W-:Y:S01]  /*58c0*/  IMAD.U32 R6, RZ, RZ, UR6 ;  /* 0x00000006ff067e24 */ /* 0x000fe2000f8e00ff */
[----:B--2---:R-:W-:Y:S01]  /*58d0*/  MOV R11, UR5 ;  /* 0x00000005000b7c02 */ /* 0x004fe20008000f00 */
[----:B------:R-:W-:Y:S02]  /*58e0*/  IMAD.U32 R10, RZ, RZ, UR4 ;  /* 0x00000004ff0a7e24 */ /* 0x000fe4000f8e00ff */
[----:B------:R-:W-:Y:S07]  /*58f0*/  LEPC R20, `(.L_x_101) ;  /* 0x000000001014794e */ /* 0x000fee0000000000 */
[----:B---3-5:R-:W-:Y:S05]  /*5900*/  CALL.ABS.NOINC R14 ;  /* 0x000000000e007343 */ /* 0x028fea0003c00000 */
.L_x_101:
[----:B------:R-:W1:Y:S01]  /*5910*/  LDCU.64 UR8, c[0x4][0x80] ;  /* 0x01001000ff0877ac */ /* 0x000e620008000a00 */
[----:B------:R-:W2:Y:S01]  /*5920*/  LDC.64 R2, c[0x4][R2] ;  /* 0x0100000002027b82 */ /* 0x000ea20000000a00 */
[----:B------:R-:W-:Y:S02]  /*5930*/  HFMA2 R12, -RZ, RZ, 0, 5.9604644775390625e-08 ;  /* 0x00000001ff0c7431 */ /* 0x000fe400000001ff */
[----:B------:R-:W-:Y:S02]  /*5940*/  IMAD.MOV.U32 R8, RZ, RZ, 0x70 ;  /* 0x00000070ff087424 */ /* 0x000fe400078e00ff */
[----:B------:R-:W-:Y:S01]  /*5950*/  IMAD.MOV.U32 R13, RZ, RZ, RZ ;  /* 0x000000ffff0d7224 */ /* 0x000fe200078e00ff */
[----:B------:R-:W3:Y:S01]  /*5960*/  LDCU.64 UR6, c[0x4][0x88] ;  /* 0x01001100ff0677ac */ /* 0x000ee20008000a00 */
[----:B------:R-:W4:Y:S01]  /*5970*/  LDCU.64 UR4, c[0x4][0x8] ;  /* 0x01000100ff0477ac */ /* 0x000f220008000a00 */
[----:B-1----:R-:W-:Y:S02]  /*5980*/  MOV R4, UR8 ;  /* 0x0000000800047c02 */ /* 0x002fe40008000f00 */
[----:B------:R-:W-:Y:S02]  /*5990*/  MOV R5, UR9 ;  /* 0x0000000900057c02 */ /* 0x000fe40008000f00 */
[----:B---3--:R-:W-:Y:S01]  /*59a0*/  MOV R7, UR7 ;  /* 0x0000000700077c02 */ /* 0x008fe20008000f00 */
[----:B------:R-:W-:Y:S01]  /*59b0*/  IMAD.U32 R6, RZ, RZ, UR6 ;  /* 0x00000006ff067e24 */ /* 0x000fe2000f8e00ff */
[----:B----4-:R-:W-:Y:S01]  /*59c0*/  MOV R11, UR5 ;  /* 0x00000005000b7c02 */ /* 0x010fe20008000f00 */
[----:B------:R-:W-:Y:S02]  /*59d0*/  IMAD.U32 R10, RZ, RZ, UR4 ;  /* 0x00000004ff0a7e24 */ /* 0x000fe4000f8e00ff */
[----:B------:R-:W-:Y:S07]  /*59e0*/  LEPC R20, `(.L_x_100) ;  /* 0x000000001014794e */ /* 0x000fee0000000000 */
[----:B--2---:R-:W-:Y:S05]  /*59f0*/  CALL.ABS.NOINC R2 ;  /* 0x0000000002007343 */ /* 0x004fea0003c00000 */
.L_x_100:
[----:B------:R-:W-:Y:S01]  /*5a00*/  ISETP.NE.U32.AND P4, PT, R86, RZ, PT ;  /* 0x000000ff5600720c */ /* 0x000fe20003f85070 */
[----:B------:R-:W-:Y:S01]  /*5a10*/  UISETP.NE.AND UP2, UPT, UR53, URZ, UPT ;  /* 0x000000ff3500728c */ /* 0x000fe2000bf45270 */
[----:B------:R-:W-:Y:S01]  /*5a20*/  ISETP.NE.U32.AND P2, PT, RZ, UR38, PT ;  /* 0x00000026ff007c0c */ /* 0x000fe2000bf45070 */
[----:B------:R-:W-:Y:S01]  /*5a30*/  UISETP.NE.U32.AND UP1, UPT, UR44, URZ, UPT ;  /* 0x000000ff2c00728c */ /* 0x000fe2000bf25070 */
[----:B------:R-:W-:Y:S01]  /*5a40*/  ISETP.NE.AND.EX P4, PT, R87, RZ, PT, P4 ;  /* 0x000000ff5700720c */ /* 0x000fe20003f85340 */
[----:B------:R-:W-:Y:S01]  /*5a50*/  UPLOP3.LUT UP0, UPT, UPT, UPT, UPT, 0x40, 0x4 ;  /* 0x000000000004789c */ /* 0x000fe20003f0e870 */
[----:B------:R-:W-:Y:S01]  /*5a60*/  ISETP.NE.AND.EX P2, PT, RZ, UR39, PT, P2 ;  /* 0x00000027ff007c0c */ /* 0x000fe2000bf45320 */
[----:B------:R-:W-:Y:S01]  /*5a70*/  UISETP.NE.AND.EX UP1, UPT, UR45, URZ, UPT, UP1 ;  /* 0x000000ff2d00728c */ /* 0x000fe2000bf25310 */
[----:B------:R-:W-:Y:S04]  /*5a80*/  PLOP3.LUT P1, PT, PT, PT, UP2, 0x80, 0x8 ;  /* 0x000000000008781c */ /* 0x000fe80003f2f028 */
[----:B------:R-:W-:Y:S06]  /*5a90*/  @UP2 UPLOP3.LUT UP0, UPT, UPT, UPT, UP1, 0x80, 0x8 ;  /* 0x000000000008289c */ /* 0x000fec0003f0f010 */
[----:B------:R-:W-:Y:S01]  /*5aa0*/  PLOP3.LUT P0, PT, PT, PT, UP0, 0x80, 0x8 ;  /* 0x000000000008781c */ /* 0x000fe20003f0f008 */
[----:B------:R-:W-:Y:S01]  /*5ab0*/  @!UPT UIADD3 URZ, UPT, UPT, URZ, URZ, URZ ;  /* 0x000000fffffff290 */ /* 0x000fe2000fffe0ff */
[----:B------:R-:W-:Y:S11]  /*5ac0*/  BRA.U !UP1, `(.L_x_102) ;  /* 0x0000000109387547 */ /* 0x000ff6000b800000 */
[----:B------:R-:W-:Y:S01]  /*5ad0*/  UISETP.NE.U32.AND UP0, UPT, UR38, URZ, UPT ;  /* 0x000000ff2600728c */ /* 0x000fe2000bf05070 */
[----:B------:R-:W-:Y:S02]  /*5ae0*/  HFMA2 R0, -RZ, RZ, 0, 5.9604644775390625e-08 ;  /* 0x00000001ff007431 */ /* 0x000fe400000001ff */
[----:B------:R-:W-:Y:S01]  /*5af0*/  IMAD.MOV.U32 R92, RZ, RZ, 0x1 ;  /* 0x00000001ff5c7424 */ /* 0x000fe200078e00ff */
[----:B------:R-:W-:Y:S06]  /*5b00*/  UISETP.NE.AND.EX UP0, UPT, UR39, URZ, UPT, UP0 ;  /* 0x000000ff2700728c */ /* 0x000fec000bf05300 */
[----:B------:R-:W-:Y:S05]  /*5b10*/  PLOP3.LUT P3, PT, PT, PT, UP0, 0x80, 0x8 ;  /* 0x000000000008781c */ /* 0x000fea0003f6f008 */
[----:B------:R-:W1:Y:S01]  /*5b20*/  @UP0 LDCU.64 UR6, c[0x0][0x888] ;  /* 0x00011100ff0607ac */ /* 0x000e620008000a00 */
[----:B------:R-:W-:Y:S07]  /*5b30*/  @UP0 UIMAD UR4, UR36, UR44, URZ ;  /* 0x0000002c240402a4 */ /* 0x000fee000f8e02ff */
[----:B------:R-:W-:Y:S01]  /*5b40*/  @!P3 PRMT R92, R0, 0x7610, R92 ;  /* 0x00007610005cb816 */ /* 0x000fe2000000005c */
[----:B-1----:R-:W-:Y:S03]  /*5b50*/  @UP0 UIMAD.WIDE UR6, UR4, 0x4, UR6 ;  /* 0x00000004040608a5 */ /* 0x002fe6000f8e0206 */
[----:B------:R-:W1:Y:S03]  /*5b60*/  @!UP0 LDCU UR4, c[0x0][0x880] ;  /* 0x00011000ff0487ac */ /* 0x000e660008000800 */
[----:B------:R-:W-:Y:S01]  /*5b70*/  IMAD.U32 R2, RZ, RZ, UR6 ;  /* 0x00000006ff027e24 */ /* 0x000fe2000f8e00ff */
[----:B------:R-:W-:Y:S05]  /*5b80*/  MOV R3, UR7 ;  /* 0x0000000700037c02 */ /* 0x000fea0008000f00 */
[----:B-----5:R2:W5:Y:S02]  /*5b90*/  @P3 LDG.E R49, desc[UR46][R2.64] ;  /* 0x0000002e02313981 */ /* 0x020564000c1e1900 */
[----:B-12---:R-:W-:Y:S02]  /*5ba0*/  @!P3 IMAD.U32 R49, RZ, RZ, UR4 ;  /* 0x00000004ff31be24 */ /* 0x006fe4000f8e00ff */
.L_x_102:
[----:B------:R-:W-:Y:S05]  /*5bb0*/  @!P4 BRA `(.L_x_103) ;  /* 0x000000000020c947 */ /* 0x000fea0003800000 */
[----:B------:R-:W-:Y:S04]  /*5bc0*/  ISETP.NE.U32.AND P3, PT, R84, RZ, PT ;  /* 0x000000ff5400720c */ /* 0x000fe80003f65070 */
[----:B------:R-:W-:Y:S11]  /*5bd0*/  ISETP.NE.AND.EX P3, PT, R85, RZ, PT, P3 ;  /* 0x000000ff5500720c */ /* 0x000ff60003f65330 */
[----:B------:R-:W-:Y:S02]  /*5be0*/  @!UPT UIADD3 URZ, UPT, UPT, URZ, URZ, URZ ;  /* 0x000000fffffff290 */ /* 0x000fe4000fffe0ff */
[----:B------:R-:W1:Y:S01]  /*5bf0*/  @P3 LDC.64 R2, c[0x0][0x8a8] ;  /* 0x00022a00ff023b82 */ /* 0x000e620000000a00 */
[----:B------:R-:W-:Y:S04]  /*5c00*/  @P3 IMAD R0, R86, UR36, RZ ;  /* 0x0000002456003c24 */ /* 0x000fe8000f8e02ff */
[----:B-1----:R-:W-:Y:S05]  /*5c10*/  @P3 IMAD.WIDE R2, R0, 0x4, R2 ;  /* 0x0000000400023825 */ /* 0x002fea00078e0202 */
[----:B-----5:R1:W5:Y:S02]  /*5c20*/  @P3 LDG.E R47, desc[UR46][R2.64] ;  /* 0x0000002e022f3981 */ /* 0x020364000c1e1900 */
[----:B-1----:R-:W2:Y:S02]  /*5c30*/  @!P3 LDC R47, c[0x0][0x8a0] ;  /* 0x00022800ff2fbb82 */ /* 0x002ea40000000800 */
.L_x_103:
[----:B-----5:R-:W-:Y:S01]  /*5c40*/  FSETP.NEU.AND P3, PT, R49, RZ, PT ;  /* 0x000000ff3100720b */ /* 0x020fe20003f6d000 */
[----:B------:R-:W-:Y:S01]  /*5c50*/  ULOP3.LUT UR4, UR51, 0x1, URZ, 0x3c, !UPT ;  /* 0x0000000133047892 */ /* 0x000fe2000f8e3cff */
[----:B------:R-:W-:Y:S01]  /*5c60*/  SEL R4, RZ, 0xffffffff, P2 ;  /* 0xffffffffff047807 */ /* 0x000fe20001000000 */
[----:B------:R-:W-:Y:S01]  /*5c70*/  IMAD.U32 R68, RZ, RZ, UR56 ;  /* 0x00000038ff447e24 */ /* 0x000fe2000f8e00ff */
[----:B------:R-:W-:Y:S01]  /*5c80*/  @P1 LOP3.LUT P2, RZ, R92, 0xff, RZ, 0xc0, !PT ;  /* 0x000000ff5cff1812 */ /* 0x000fe2000784c0ff */
[----:B------:R-:W-:Y:S01]  /*5c90*/  IMAD.SHL.U32 R111, R98, 0x10, RZ ;  /* 0x00000010626f7824 */ /* 0x000fe200078e00ff */
[----:B------:R-:W-:Y:S01]  /*5ca0*/  @P1 SEL R0, RZ, 0xffffffff, P3 ;  /* 0xffffffffff001807 */ /* 0x000fe20001800000 */
[----:B------:R-:W-:Y:S01]  /*5cb0*/  IMAD.U32 R71, RZ, RZ, UR4 ;  /* 0x00000004ff477e24 */ /* 0x000fe2000f8e00ff */
[----:B------:R-:W-:Y:S01]  /*5cc0*/  LEA R106, R45, UR48, 0x3 ;  /* 0x000000302d6a7c11 */ /* 0x000fe2000f8e18ff */
[----:B------:R-:W-:Y:S01]  /*5cd0*/  IMAD.SHL.U32 R68, R68, 0x2000, RZ ;  /* 0x0000200044447824 */ /* 0x000fe200078e00ff */
[----:B------:R-:W-:Y:S01]  /*5ce0*/  @P0 SEL R0, R4, R0, !P2 ;  /* 0x0000000004000207 */ /* 0x000fe20005000000 */
[----:B------:R-:W-:Y:S01]  /*5cf0*/  IMAD.SHL.U32 R110, R97, 0x10, RZ ;  /* 0x00000010616e7824 */ /* 0x000fe200078e00ff */
[----:B------:R-:W-:Y:S01]  /*5d00*/  PLOP3.LUT P2, PT, PT, PT, UP1, 0x80, 0x8 ;  /* 0x000000000008781c */ /* 0x000fe20003f4f018 */
[----:B------:R-:W-:Y:S01]  /*5d10*/  IMAD.IADD R63, R103, 0x1, R68 ;  /* 0x00000001673f7824 */ /* 0x000fe200078e0244 */
[----:B------:R-:W-:Y:S01]  /*5d20*/  @P1 LOP3.LUT R0, R0, 0x1, RZ, 0xc0, !PT ;  /* 0x0000000100001812 */ /* 0x000fe200078ec0ff */
[----:B------:R-:W-:Y:S01]  /*5d30*/  BSSY B1, `(.L_x_104) ;  /* 0x0000039000017945 */ /* 0x000fe20003800000 */
[----:B------:R-:W-:Y:S01]  /*5d40*/  LOP3.LUT P4, R107, R92, 0xff, RZ, 0xc0, !PT ;  /* 0x000000ff5c6b7812 */ /* 0x000fe2000788c0ff */
[----:B------:R-:W-:Y:S01]  /*5d50*/  IMAD.IADD R62, R63, 0x1, R111 ;  /* 0x000000013f3e7824 */ /* 0x000fe200078e026f */
[----:B------:R-:W-:Y:S01]  /*5d60*/  ISETP.NE.U32.OR P5, PT, R0, 0x1, !P1 ;  /* 0x000000010000780c */ /* 0x000fe20004fa5470 */
[----:B------:R-:W-:Y:S01]  /*5d70*/  IMAD.U32 R0, RZ, RZ, UR56 ;  /* 0x00000038ff007e24 */ /* 0x000fe2000f8e00ff */
[----:B------:R-:W-:Y:S01]  /*5d80*/  SEL R3, RZ, 0xffffffff, P3 ;  /* 0xffffffffff037807 */ /* 0x000fe20001800000 */
[----:B------:R-:W-:Y:S01]  /*5d90*/  IMAD.MOV.U32 R70, RZ, RZ, 0x1 ;  /* 0x00000001ff467424 */ /* 0x000fe200078e00ff */
[----:B------:R-:W-:Y:S01]  /*5da0*/  P2R R109, PR, RZ, 0x20 ;  /* 0x00000020ff6d7803 */ /* 0x000fe20000000000 */
[----:B------:R-:W-:Y:S01]  /*5db0*/  IMAD R48, R45, 0x40, R46 ;  /* 0x000000402d307824 */ /* 0x000fe200078e022e */
[----:B------:R-:W-:Y:S01]  /*5dc0*/  LEA R0, R0, UR48, 0x3 ;  /* 0x0000003000007c11 */ /* 0x000fe2000f8e18ff */
[----:B------:R-:W-:Y:S01]  /*5dd0*/  IMAD.U32 R69, RZ, RZ, UR56 ;  /* 0x00000038ff457e24 */ /* 0x000fe2000f8e00ff */
[----:B------:R-:W-:Y:S02]  /*5de0*/  @P2 SEL R3, R4, R3, !P4 ;  /* 0x0000000304032207 */ /* 0x000fe40006000000 */
[----:B------:R-:W-:Y:S02]  /*5df0*/  CS2R R82, SRZ ;  /* 0x0000000000527805 */ /* 0x000fe4000001ff00 */
[----:B------:R-:W-:Y:S02]  /*5e00*/  CS2R R80, SRZ ;  /* 0x0000000000507805 */ /* 0x000fe4000001ff00 */
[----:B------:R-:W-:Y:S02]  /*5e10*/  CS2R R74, SRZ ;  /* 0x00000000004a7805 */ /* 0x000fe4000001ff00 */
[----:B------:R-:W-:Y:S02]  /*5e20*/  LOP3.LUT R3, R3, 0x1, RZ, 0xc0, !PT ;  /* 0x0000000103037812 */ /* 0x000fe400078ec0ff */
[----:B------:R-:W-:Y:S02]  /*5e30*/  CS2R R72, SRZ ;  /* 0x0000000000487805 */ /* 0x000fe4000001ff00 */
[----:B------:R-:W-:Y:S02]  /*5e40*/  @P5 SHF.L.U32 R2, R71, 0x1f, RZ ;  /* 0x0000001f47025819 */ /* 0x000fe400000006ff */
[----:B------:R-:W-:Y:S02]  /*5e50*/  CS2R R66, SRZ ;  /* 0x0000000000427805 */ /* 0x000fe4000001ff00 */
[----:B------:R-:W-:Y:S02]  /*5e60*/  ISETP.NE.U32.AND P2, PT, R3, 0x1, PT ;  /* 0x000000010300780c */ /* 0x000fe40003f45070 */
[----:B------:R-:W-:Y:S01]  /*5e70*/  CS2R R64, SRZ ;  /* 0x0000000000407805 */ /* 0x000fe2000001ff00 */
[----:B------:R1:W3:Y:S01]  /*5e80*/  @P5 SYNCS.PHASECHK.TRANS64.TRYWAIT P1, [R0+URZ+0x40], R2 ;  /* 0x00004002000055a7 */ /* 0x0002e200080211ff */
[----:B------:R-:W-:Y:S02]  /*5e90*/  CS2R R58, SRZ ;  /* 0x00000000003a7805 */ /* 0x000fe4000001ff00 */
[----:B------:R-:W-:Y:S02]  /*5ea0*/  P2R R76, PR, RZ, 0x4 ;  /* 0x00000004ff4c7803 */ /* 0x000fe40000000000 */
[----:B------:R-:W-:Y:S01]  /*5eb0*/  CS2R R56, SRZ ;  /* 0x0000000000387805 */ /* 0x000fe2000001ff00 */
[----:B------:R-:W-:Y:S02]  /*5ec0*/  IMAD.IADD R61, R63, 0x1, R110 ;  /* 0x000000013f3d7824 */ /* 0x000fe400078e026e */
[----:B------:R-:W-:Y:S01]  /*5ed0*/  IMAD.IADD R60, R102, 0x1, R62 ;  /* 0x00000001663c7824 */ /* 0x000fe200078e023e */
[----:B-1----:R-:W-:Y:S04]  /*5ee0*/  SHF.L.U32 R2, R101, 0x1f, RZ ;  /* 0x0000001f65027819 */ /* 0x002fe800000006ff */
[----:B------:R1:W4:Y:S01]  /*5ef0*/  SYNCS.PHASECHK.TRANS64.TRYWAIT P0, [R106+URZ+0xa0], R2 ;  /* 0x0000a0026a0075a7 */ /* 0x00032200080011ff */
[----:B---3--:R-:W-:Y:S01]  /*5f00*/  @P5 SEL R70, RZ, 0x1, !P1 ;  /* 0x00000001ff465807 */ /* 0x008fe20004800000 */
[----:B-1----:R-:W-:Y:S06]  /*5f10*/  @!P5 BRA `(.L_x_105) ;  /* 0x000000000068d947 */ /* 0x002fec0003800000 */
[----:B------:R-:W-:Y:S01]  /*5f20*/  ISETP.NE.AND P1, PT, R70, RZ, PT ;  /* 0x000000ff4600720c */ /* 0x000fe20003f25270 */
[----:B------:R-:W-:Y:S01]  /*5f30*/  BSSY B0, `(.L_x_106) ;  /* 0x000000d000007945 */ /* 0x000fe20003800000 */
[----:B------:R-:W-:Y:S02]  /*5f40*/  CS2R R58, SRZ ;  /* 0x00000000003a7805 */ /* 0x000fe4000001ff00 */
[----:B------:R-:W-:Y:S02]  /*5f50*/  CS2R R56, SRZ ;  /* 0x0000000000387805 */ /* 0x000fe4000001ff00 */
[----:B------:R-:W-:Y:S02]  /*5f60*/  CS2R R66, SRZ ;  /* 0x0000000000427805 */ /* 0x000fe4000001ff00 */
[----:B------:R-:W-:Y:S02]  /*5f70*/  CS2R R64, SRZ ;  /* 0x0000000000407805 */ /* 0x000fe4000001ff00 */
[----:B------:R-:W-:Y:S02]  /*5f80*/  CS2R R74, SRZ ;  /* 0x00000000004a7805 */ /* 0x000fe4000001ff00 */
[----:B------:R-:W-:Y:S02]  /*5f90*/  CS2R R72, SRZ ;  /* 0x0000000000487805 */ /* 0x000fe4000001ff00 */
[----:B------:R-:W-:Y:S02]  /*5fa0*/  CS2R R82, SRZ ;  /* 0x0000000000527805 */ /* 0x000fe4000001ff00 */
[----:B------:R-:W-:Y:S01]  /*5fb0*/  CS2R R80, SRZ ;  /* 0x0000000000507805 */ /* 0x000fe2000001ff00 */
[----:B------:R-:W-:Y:S06]  /*5fc0*/  @P1 BRA `(.L_x_107) ;  /* 0x00000000000c1947 */ /* 0x000fec0003800000 */
[----:B------:R-:W-:Y:S04]  /*5fd0*/  SHF.L.U32 R3, R71, 0x1f, RZ ;  /* 0x0000001f47037819 */ /* 0x000fe800000006ff */
[----:B------:R-:W1:Y:S02]  /*5fe0*/  SYNCS.PHASECHK.TRANS64.TRYWAIT P1, [R0+URZ+0x40], R3 ;  /* 0x00004003000075a7 */ /* 0x000e6400080211ff */
[----:B-1----:R-:W-:Y:S05]  /*5ff0*/  @!P1 BRA `(.L_x_108) ;  /* 0x0000002400949947 */ /* 0x002fea0003800000 */
.L_x_107:
[----:B------:R-:W-:Y:S05]  /*6000*/  BSYNC B0 ;  /* 0x0000000000007941 */ /* 0x000fea0003800000 */
.L_x_106:
[----:B------:R-:W-:Y:S01]  /*6010*/  ISETP.NE.AND P1, PT, R76, RZ, PT ;  /* 0x000000ff4c00720c */ /* 0x000fe20003f25270 */
[----:B------:R-:W-:Y:S04]  /*6020*/  UIADD3 UR5, UPT, UPT, UR56, 0x1, URZ ;  /* 0x0000000138057890 */ /* 0x000fe8000fffe0ff */
[----:B------:R-:W-:Y:S04]  /*6030*/  UISETP.NE.AND UP0, UPT, UR5, 0x3, UPT ;  /* 0x000000030500788c */ /* 0x000fe8000bf05270 */
[----:B------:R-:W-:Y:S02]  /*6040*/  USEL UR4, URZ, 0x1, UP0 ;  /* 0x00000001ff047887 */ /* 0x000fe40008000000 */
[----:B------:R-:W-:Y:S02]  /*6050*/  USEL UR5, UR5, URZ, UP0 ;  /* 0x000000ff05057287 */ /* 0x000fe40008000000 */
[----:B------:R3:W1:Y:S02]  /*6060*/  @P1 LDS.128 R56, [R63] ;  /* 0x000000003f381984 */ /* 0x0006640000000c00 */
[----:B------:R-:W-:Y:S02]  /*6070*/  LOP3.LUT R71, R71, UR4, RZ, 0x3c, !PT ;  /* 0x0000000447477c12 */ /* 0x000fe4000f8e3cff */
[----:B------:R3:W1:Y:S01]  /*6080*/  @P1 LDS.128 R64, [R62+0x10] ;  /* 0x000010003e401984 */ /* 0x0006620000000c00 */
[----:B------:R-:W-:Y:S03]  /*6090*/  IMAD.U32 R69, RZ, RZ, UR5 ;  /* 0x00000005ff457e24 */ /* 0x000fe6000f8e00ff */
[----:B------:R3:W1:Y:S04]  /*60a0*/  @P1 LDS.128 R72, [R61+0x20] ;  /* 0x000020003d481984 */ /* 0x0006680000000c00 */
[----:B------:R3:W1:Y:S02]  /*60b0*/  @P1 LDS.128 R80, [R60+0x10] ;  /* 0x000010003c501984 */ /* 0x0006640000000c00 */
.L_x_105:
[----:B------:R-:W-:Y:S05]  /*60c0*/  BSYNC B1 ;  /* 0x0000000000017941 */ /* 0x000fea0003800000 */
.L_x_104:
[----:B-1----:R-:W-:Y:S04]  /*60d0*/  SHF.R.U32.HI R0, RZ, 0x15, R48 ;  /* 0x00000015ff007819 */ /* 0x002fe80000011630 */
[----:B------:R-:W-:Y:S01]  /*60e0*/  LOP3.LUT P1, RZ, R0, 0x3, R96, 0x48, !PT ;  /* 0x0000000300ff7812 */ /* 0x000fe20007824860 */
[----:B------:R-:W-:Y:S01]  /*60f0*/  @!UPT UIADD3 URZ, UPT, UPT, URZ, URZ, URZ ;  /* 0x000000fffffff290 */ /* 0x000fe2000fffe0ff */
[----:B----4-:R-:W-:Y:S11]  /*6100*/  @P0 BRA `(.L_x_109) ;  /* 0x0000000000080947 */ /* 0x010ff60003800000 */
[----:B------:R-:W1:Y:S02]  /*6110*/  SYNCS.PHASECHK.TRANS64.TRYWAIT P0, [R106+URZ+0xa0], R2 ;  /* 0x0000a0026a0075a7 */ /* 0x000e6400080011ff */
[----:B-1----:R-:W-:Y:S05]  /*6120*/  @!P0 BRA `(.L_x_110) ;  /* 0x00000024005c8947 */ /* 0x002fea0003800000 */
.L_x_109:
[----:B------:R-:W-:Y:S05]  /*6130*/  @!P1 BRA `(.L_x_111) ;  /* 0x0000000000409947 */ /* 0x000fea0003800000 */
[----:B------:R-:W4:Y:S01]  /*6140*/  LDCU.64 UR8, c[0x4][0x70] ;  /* 0x01000e00ff0877ac */ /* 0x000f220008000a00 */
[----:B------:R-:W-:Y:S01]  /*6150*/  MOV R3, 0x0 ;  /* 0x0000000000037802 */ /* 0x000fe20000000f00 */
[----:B------:R-:W-:Y:S02]  /*6160*/  HFMA2 R12, -RZ, RZ, 0, 5.9604644775390625e-08 ;  /* 0x00000001ff0c7431 */ /* 0x000fe400000001ff */
[----:B------:R-:W-:Y:S02]  /*6170*/  IMAD.MOV.U32 R8, RZ, RZ, 0x192 ;  /* 0x00000192ff087424 */ /* 0x000fe400078e00ff */
[----:B------:R-:W-:Y:S01]  /*6180*/  IMAD.MOV.U32 R13, RZ, RZ, RZ ;  /* 0x000000ffff0d7224 */ /* 0x000fe200078e00ff */
[----:B------:R-:W5:Y:S01]  /*6190*/  LDCU.64 UR6, c[0x4][0x78] ;  /* 0x01000f00ff0677ac */ /* 0x000f620008000a00 */
[----:B-1----:R-:W1:Y:S01]  /*61a0*/  LDC.64 R2, c[0x4][R3] ;  /* 0x0100000003027b82 */ /* 0x002e620000000a00 */
[----:B------:R-:W2:Y:S01]  /*61b0*/  LDCU.64 UR4, c[0x4][0x10] ;  /* 0x01000200ff0477ac */ /* 0x000ea20008000a00 */
[----:B----4-:R-:W-:Y:S01]  /*61c0*/  MOV R5, UR9 ;  /* 0x0000000900057c02 */ /* 0x010fe20008000f00 */
[----:B------:R-:W-:Y:S01]  /*61d0*/  IMAD.U32 R4, RZ, RZ, UR8 ;  /* 0x00000008ff047e24 */ /* 0x000fe2000f8e00ff */
[----:B-----5:R-:W-:Y:S01]  /*61e0*/  MOV R7, UR7 ;  /* 0x0000000700077c02 */ /* 0x020fe20008000f00 */
[----:B------:R-:W-:Y:S01]  /*61f0*/  IMAD.U32 R6, RZ, RZ, UR6 ;  /* 0x00000006ff067e24 */ /* 0x000fe2000f8e00ff */
[----:B--2---:R-:W-:Y:S01]  /*6200*/  MOV R11, UR5 ;  /* 0x00000005000b7c02 */ /* 0x004fe20008000f00 */
[----:B------:R-:W-:Y:S02]  /*6210*/  IMAD.U32 R10, RZ, RZ, UR4 ;  /* 0x00000004ff0a7e24 */ /* 0x000fe4000f8e00ff */
[----:B------:R-:W-:Y:S07]  /*6220*/  LEPC R20, `(.L_x_111) ;  /* 0x000000001014794e */ /* 0x000fee0000000000 */
[----:B-1-3--:R-:W-:Y:S05]  /*6230*/  CALL.ABS.NOINC R2 ;  /* 0x0000000002007343 */ /* 0x00afea0003c00000 */
.L_x_111:
[----:B------:R-:W-:Y:S05]  /*6240*/  WARPSYNC.ALL ;  /* 0x0000000000007948 */ /* 0x000fea0003800000 */
[----:B------:R-:W-:Y:S01]  /*6250*/  R2UR UR4, R48 ;  /* 0x00000000300472ca */ /* 0x000fe200000e0000 */
[--C-:B------:R-:W-:Y:S01]  /*6260*/  HADD2.F32 R50, -RZ, R56.reuse.H0_H0 ;  /* 0x20000038ff327230 */ /* 0x100fe20000004100 */
[----:B------:R-:W-:Y:S01]  /*6270*/  ISETP.NE.AND P0, PT, R104, RZ, PT ;  /* 0x000000ff6800720c */ /* 0x000fe20003f05270 */
[----:B------:R-:W-:Y:S01]  /*6280*/  HADD2.F32 R51, -RZ, R56.H1_H1 ;  /* 0x30000038ff337230 */ /* 0x000fe20000004100 */
[----:B------:R-:W-:Y:S01]  /*6290*/  BSSY.RECONVERGENT B0, `(.L_x_112) ;  /* 0x0000083000007945 */ /* 0x000fe20003800200 */
[--C-:B------:R-:W-:Y:S08]  /*62a0*/  HADD2.F32 R52, -RZ, R57.reuse.H0_H0 ;  /* 0x20000039ff347230 */ /* 0x100ff00000004100 */
[----:B------:R-:W2:Y:S02]  /*62b0*/  LDTM.x32 R4, tmem[UR4] ;  /* 0x00000004000479ee */ /* 0x000ea400082c0000 */
[C---:B--2---:R-:W-:Y:S01]  /*62c0*/  FMUL R0, R47.reuse, R4 ;  /* 0x000000042f007220 */ /* 0x044fe20000400000 */
[C---:B-1----:R-:W-:Y:S01]  /*62d0*/  FMUL R2, R47.reuse, R5 ;  /* 0x000000052f027220 */ /* 0x042fe20000400000 */
[C---:B------:R-:W-:Y:S01]  /*62e0*/  FMUL R4, R47.reuse, R8 ;  /* 0x000000082f047220 */ /* 0x040fe20000400000 */
[----:B------:R-:W-:Y:S01]  /*62f0*/  FMUL R3, R47, R6 ;  /* 0x000000062f037220 */ /* 0x000fe20000400000 */
[C---:B------:R-:W-:Y:S01]  /*6300*/  FFMA R0, R49.reuse, R50, R0 ;  /* 0x0000003231007223 */ /* 0x040fe20000000000 */
[----:B------:R-:W-:Y:S01]  /*6310*/  FFMA R2, R49, R51, R2 ;  /* 0x0000003331027223 */ /* 0x000fe20000000002 */
[C---:B------:R-:W-:Y:S01]  /*6320*/  FMUL R5, R47.reuse, R9 ;  /* 0x000000092f057220 */ /* 0x040fe20000400000 */
        /* <DEDUP_REMOVED lines=16> */
[----:B------:R-:W-:Y:S02]  /*6430*/  HADD2.F32 R32, -RZ, R57.H1_H1 ;  /* 0x30000039ff207230 */ /* 0x000fe40000004100 */
[C---:B------:R-:W-:Y:S01]  /*6440*/  FMUL R26, R47.reuse, R30 ;  /* 0x0000001e2f1a7220 */ /* 0x040fe20000400000 */
[----:B------:R-:W-:Y:S01]  /*6450*/  FMUL R29, R47, R33 ;  /* 0x000000212f1d7220 */ /* 0x000fe20000400000 */
[--C-:B------:R-:W-:Y:S02]  /*6460*/  HADD2.F32 R33, -RZ, R58.reuse.H0_H0 ;  /* 0x2000003aff217230 */ /* 0x100fe40000004100 */
[----:B------:R-:W-:Y:S01]  /*6470*/  FFMA R3, R49, R52, R3 ;  /* 0x0000003431037223 */ /* 0x000fe20000000003 */
[C---:B------:R-:W-:Y:S01]  /*6480*/  FMUL R7, R47.reuse, R7 ;  /* 0x000000072f077220 */ /* 0x040fe20000400000 */
[----:B------:R-:W-:Y:S01]  /*6490*/  FMUL R30, R47, R34 ;  /* 0x000000222f1e7220 */ /* 0x000fe20000400000 */
[----:B------:R-:W-:Y:S01]  /*64a0*/  HADD2.F32 R34, -RZ, R58.H1_H1 ;  /* 0x3000003aff227230 */ /* 0x000fe20000004100 */
[----:B------:R-:W-:Y:S01]  /*64b0*/  F2FP.F16.F32.PACK_AB R52, R2, R0 ;  /* 0x000000000234723e */ /* 0x000fe200000000ff */
[--C-:B------:R-:W-:Y:S02]  /*64c0*/  HADD2.F32 R0, -RZ, R59.reuse.H0_H0 ;  /* 0x2000003bff007230 */ /* 0x100fe40000004100 */
[C---:B------:R-:W-:Y:S01]  /*64d0*/  FFMA R7, R49.reuse, R32, R7 ;  /* 0x0000002031077223 */ /* 0x040fe20000000007 */
[----:B------:R-:W-:Y:S02]  /*64e0*/  HADD2.F32 R2, -RZ, R59.H1_H1 ;  /* 0x3000003bff027230 */ /* 0x000fe40000004100 */
[C---:B------:R-:W-:Y:S01]  /*64f0*/  FFMA R4, R49.reuse, R33, R4 ;  /* 0x0000002131047223 */ /* 0x040fe20000000004 */
[C---:B------:R-:W-:Y:S01]  /*6500*/  FFMA R5, R49.reuse, R34, R5 ;  /* 0x0000002231057223 */ /* 0x040fe20000000005 */
[----:B------:R-:W-:Y:S01]  /*6510*/  FFMA R6, R49, R0, R6 ;  /* 0x0000000031067223 */ /* 0x000fe20000000006 */
[--C-:B------:R-:W-:Y:S02]  /*6520*/  HADD2.F32 R0, -RZ, R64.reuse.H0_H0 ;  /* 0x20000040ff007230 */ /* 0x100fe40000004100 */
[----:B------:R-:W-:Y:S01]  /*6530*/  FMUL R11, R47, R11 ;  /* 0x0000000b2f0b7220 */ /* 0x000fe20000400000 */
[----:B------:R-:W-:Y:S01]  /*6540*/  F2FP.F16.F32.PACK_AB R53, R7, R3 ;  /* 0x000000030735723e */ /* 0x000fe200000000ff */
[--C-:B------:R-:W-:Y:S02]  /*6550*/  HADD2.F32 R3, -RZ, R65.reuse.H0_H0 ;  /* 0x20000041ff037230 */ /* 0x100fe40000004100 */
[----:B------:R-:W-:Y:S01]  /*6560*/  FMUL R15, R47, R15 ;  /* 0x0000000f2f0f7220 */ /* 0x000fe20000400000 */
[C---:B------:R-:W-:Y:S01]  /*6570*/  FFMA R11, R49.reuse, R2, R11 ;  /* 0x00000002310b7223 */ /* 0x040fe2000000000b */
[----:B------:R-:W-:Y:S02]  /*6580*/  HADD2.F32 R2, -RZ, R64.H1_H1 ;  /* 0x30000040ff027230 */ /* 0x000fe40000004100 */
[----:B------:R-:W-:Y:S01]  /*6590*/  FFMA R8, R49, R0, R8 ;  /* 0x0000000031087223 */ /* 0x000fe20000000008 */
[----:B------:R-:W-:Y:S02]  /*65a0*/  HADD2.F32 R0, -RZ, R65.H1_H1 ;  /* 0x30000041ff007230 */ /* 0x000fe40000004100 */
[C---:B------:R-:W-:Y:S01]  /*65b0*/  FMUL R19, R47.reuse, R19 ;  /* 0x000000132f137220 */ /* 0x040fe20000400000 */
[----:B------:R-:W-:Y:S01]  /*65c0*/  FMUL R23, R47, R23 ;  /* 0x000000172f177220 */ /* 0x000fe20000400000 */
[C---:B------:R-:W-:Y:S01]  /*65d0*/  FFMA R9, R49.reuse, R2, R9 ;  /* 0x0000000231097223 */ /* 0x040fe20000000009 */
[C---:B------:R-:W-:Y:S01]  /*65e0*/  FFMA R10, R49.reuse, R3, R10 ;  /* 0x00000003310a7223 */ /* 0x040fe2000000000a */
[----:B------:R-:W-:Y:S01]  /*65f0*/  FFMA R15, R49, R0, R15 ;  /* 0x00000000310f7223 */ /* 0x000fe2000000000f */
[--C-:B------:R-:W-:Y:S02]  /*6600*/  HADD2.F32 R2, -RZ, R66.reuse.H0_H0 ;  /* 0x20000042ff027230 */ /* 0x100fe40000004100 */
[----:B------:R-:W-:Y:S01]  /*6610*/  FMUL R27, R47, R27 ;  /* 0x0000001b2f1b7220 */ /* 0x000fe20000400000 */
[----:B------:R-:W-:Y:S01]  /*6620*/  HADD2.F32 R0, -RZ, R66.H1_H1 ;  /* 0x30000042ff007230 */ /* 0x000fe20000004100 */
[----:B------:R-:W-:Y:S01]  /*6630*/  F2FP.F16.F32.PACK_AB R54, R5, R4 ;  /* 0x000000040536723e */ /* 0x000fe200000000ff */
[--C-:B------:R-:W-:Y:S02]  /*6640*/  HADD2.F32 R3, -RZ, R67.reuse.H0_H0 ;  /* 0x20000043ff037230 */ /* 0x100fe40000004100 */
[C---:B------:R-:W-:Y:S01]  /*6650*/  FFMA R12, R49.reuse, R2, R12 ;  /* 0x00000002310c7223 */ /* 0x040fe2000000000c */
[--C-:B------:R-:W-:Y:S02]  /*6660*/  HADD2.F32 R2, -RZ, R72.reuse.H0_H0 ;  /* 0x20000048ff027230 */ /* 0x100fe40000004100 */
[C---:B------:R-:W-:Y:S01]  /*6670*/  FFMA R13, R49.reuse, R0, R13 ;  /* 0x00000000310d7223 */ /* 0x040fe2000000000d */
[----:B------:R-:W-:Y:S02]  /*6680*/  HADD2.F32 R0, -RZ, R67.H1_H1 ;  /* 0x30000043ff007230 */ /* 0x000fe40000004100 */
[----:B------:R-:W-:Y:S01]  /*6690*/  FFMA R14, R49, R3, R14 ;  /* 0x00000003310e7223 */ /* 0x000fe2000000000e */
[----:B------:R-:W-:Y:S01]  /*66a0*/  HADD2.F32 R3, -RZ, R72.H1_H1 ;  /* 0x30000048ff037230 */ /* 0x000fe20000004100 */
[----:B------:R-:W-:Y:S01]  /*66b0*/  F2FP.F16.F32.PACK_AB R55, R11, R6 ;  /* 0x000000060b37723e */ /* 0x000fe200000000ff */
[----:B------:R-:W-:Y:S01]  /*66c0*/  FMUL R31, R47, R31 ;  /* 0x0000001f2f1f7220 */ /* 0x000fe20000400000 */
[C---:B------:R-:W-:Y:S01]  /*66d0*/  FFMA R19, R49.reuse, R0, R19 ;  /* 0x0000000031137223 */ /* 0x040fe20000000013 */
[--C-:B------:R-:W-:Y:S02]  /*66e0*/  HADD2.F32 R0, -RZ, R73.reuse.H0_H0 ;  /* 0x20000049ff007230 */ /* 0x100fe40000004100 */
[C---:B------:R-:W-:Y:S01]  /*66f0*/  FFMA R16, R49.reuse, R2, R16 ;  /* 0x0000000231107223 */ /* 0x040fe20000000010 */
[----:B------:R1:W-:Y:S01]  /*6700*/  STS.128 [R63], R52 ;  /* 0x000000343f007388 */ /* 0x0003e20000000c00 */
[C---:B------:R-:W-:Y:S01]  /*6710*/  FFMA R17, R49.reuse, R3, R17 ;  /* 0x0000000331117223 */ /* 0x040fe20000000011 */
[----:B------:R-:W-:Y:S02]  /*6720*/  HADD2.F32 R2, -RZ, R73.H1_H1 ;  /* 0x30000049ff027230 */ /* 0x000fe40000004100 */
[----:B------:R-:W-:Y:S01]  /*6730*/  FFMA R18, R49, R0, R18 ;  /* 0x0000000031127223 */ /* 0x000fe20000000012 */
[--C-:B------:R-:W-:Y:S01]  /*6740*/  HADD2.F32 R0, -RZ, R74.reuse.H0_H0 ;  /* 0x2000004aff007230 */ /* 0x100fe20000004100 */
[----:B------:R-:W-:Y:S01]  /*6750*/  F2FP.F16.F32.PACK_AB R8, R9, R8 ;  /* 0x000000080908723e */ /* 0x000fe200000000ff */
[--C-:B------:R-:W-:Y:S02]  /*6760*/  HADD2.F32 R3, -RZ, R75.reuse.H0_H0 ;  /* 0x2000004bff037230 */ /* 0x100fe40000004100 */
[C---:B------:R-:W-:Y:S01]  /*6770*/  FFMA R23, R49.reuse, R2, R23 ;  /* 0x0000000231177223 */ /* 0x040fe20000000017 */
[----:B------:R-:W-:Y:S02]  /*6780*/  HADD2.F32 R2, -RZ, R74.H1_H1 ;  /* 0x3000004aff027230 */ /* 0x000fe40000004100 */
[----:B------:R-:W-:Y:S01]  /*6790*/  FFMA R20, R49, R0, R20 ;  /* 0x0000000031147223 */ /* 0x000fe20000000014 */
[----:B------:R-:W-:Y:S01]  /*67a0*/  HADD2.F32 R0, -RZ, R75.H1_H1 ;  /* 0x3000004bff007230 */ /* 0x000fe20000004100 */
[----:B------:R-:W-:Y:S01]  /*67b0*/  F2FP.F16.F32.PACK_AB R9, R15, R10 ;  /* 0x0000000a0f09723e */ /* 0x000fe200000000ff */
[----:B------:R-:W-:Y:S02]  /*67c0*/  HADD2.F32 R4, -RZ, R83.H0_H0 ;  /* 0x20000053ff047230 */ /* 0x000fe40000004100 */
[C---:B------:R-:W-:Y:S01]  /*67d0*/  FFMA R21, R49.reuse, R2, R21 ;  /* 0x0000000231157223 */ /* 0x040fe20000000015 */
[C---:B------:R-:W-:Y:S01]  /*67e0*/  FFMA R22, R49.reuse, R3, R22 ;  /* 0x0000000331167223 */ /* 0x040fe20000000016 */
[----:B------:R-:W-:Y:S01]  /*67f0*/  FFMA R27, R49, R0, R27 ;  /* 0x00000000311b7223 */ /* 0x000fe2000000001b */
[--C-:B------:R-:W-:Y:S01]  /*6800*/  HADD2.F32 R2, -RZ, R80.reuse.H0_H0 ;  /* 0x20000050ff027230 */ /* 0x100fe20000004100 */
[----:B------:R-:W-:Y:S01]  /*6810*/  F2FP.F16.F32.PACK_AB R10, R13, R12 ;  /* 0x0000000c0d0a723e */ /* 0x000fe200000000ff */
[----:B------:R-:W-:Y:S01]  /*6820*/  HADD2.F32 R0, -RZ, R80.H1_H1 ;  /* 0x30000050ff007230 */ /* 0x000fe20000004100 */
[----:B------:R-:W-:Y:S01]  /*6830*/  F2FP.F16.F32.PACK_AB R11, R19, R14 ;  /* 0x0000000e130b723e */ /* 0x000fe200000000ff */
[--C-:B------:R-:W-:Y:S02]  /*6840*/  HADD2.F32 R3, -RZ, R81.reuse.H0_H0 ;  /* 0x20000051ff037230 */ /* 0x100fe40000004100 */
[C---:B------:R-:W-:Y:S01]  /*6850*/  FFMA R24, R49.reuse, R2, R24 ;  /* 0x0000000231187223 */ /* 0x040fe20000000018 */
[--C-:B------:R-:W-:Y:S02]  /*6860*/  HADD2.F32 R2, -RZ, R82.reuse.H0_H0 ;  /* 0x20000052ff027230 */ /* 0x100fe40000004100 */
[C---:B------:R-:W-:Y:S01]  /*6870*/  FFMA R25, R49.reuse, R0, R25 ;  /* 0x0000000031197223 */ /* 0x040fe20000000019 */
[----:B------:R1:W-:Y:S01]  /*6880*/  STS.128 [R62+0x10], R8 ;  /* 0x000010083e007388 */ /* 0x0003e20000000c00 */
[----:B------:R-:W-:Y:S02]  /*6890*/  HADD2.F32 R0, -RZ, R81.H1_H1 ;  /* 0x30000051ff007230 */ /* 0x000fe40000004100 */
[----:B------:R-:W-:Y:S01]  /*68a0*/  FFMA R26, R49, R3, R26 ;  /* 0x00000003311a7223 */ /* 0x000fe2000000001a */
[----:B------:R-:W-:Y:S01]  /*68b0*/  HADD2.F32 R3, -RZ, R82.H1_H1 ;  /* 0x30000052ff037230 */ /* 0x000fe20000004100 */
[----:B------:R-:W-:Y:S01]  /*68c0*/  F2FP.F16.F32.PACK_AB R16, R17, R16 ;  /* 0x000000101110723e */ /* 0x000fe200000000ff */
[----:B------:R-:W-:Y:S01]  /*68d0*/  HADD2.F32 R5, -RZ, R83.H1_H1 ;  /* 0x30000053ff057230 */ /* 0x000fe20000004100 */
[----:B------:R-:W-:Y:S01]  /*68e0*/  F2FP.F16.F32.PACK_AB R17, R23, R18 ;  /* 0x000000121711723e */ /* 0x000fe200000000ff */
[----:B------:R-:W-:Y:S01]  /*68f0*/  FFMA R31, R49, R0, R31 ;  /* 0x00000000311f7223 */ /* 0x000fe2000000001f */
[----:B------:R-:W-:Y:S01]  /*6900*/  FMUL R35, R47, R35 ;  /* 0x000000232f237220 */ /* 0x000fe20000400000 */
[----:B------:R-:W-:Y:S01]  /*6910*/  F2FP.F16.F32.PACK_AB R18, R21, R20 ;  /* 0x000000141512723e */ /* 0x000fe200000000ff */
[----:B------:R-:W-:Y:S01]  /*6920*/  FFMA R28, R49, R2, R28 ;  /* 0x00000002311c7223 */ /* 0x000fe2000000001c */
[----:B------:R-:W-:Y:S01]  /*6930*/  F2FP.F16.F32.PACK_AB R19, R27, R22 ;  /* 0x000000161b13723e */ /* 0x000fe200000000ff */
[C---:B------:R-:W-:Y:S01]  /*6940*/  FFMA R29, R49.reuse, R3, R29 ;  /* 0x00000003311d7223 */ /* 0x040fe2000000001d */
[C---:B------:R-:W-:Y:S01]  /*6950*/  FFMA R30, R49.reuse, R4, R30 ;  /* 0x00000004311e7223 */ /* 0x040fe2000000001e */
[----:B------:R-:W-:Y:S01]  /*6960*/  FFMA R35, R49, R5, R35 ;  /* 0x0000000531237223 */ /* 0x000fe20000000023 */
[----:B------:R-:W-:Y:S01]  /*6970*/  F2FP.F16.F32.PACK_AB R24, R25, R24 ;  /* 0x000000181918723e */ /* 0x000fe200000000ff */
[----:B------:R1:W-:Y:S01]  /*6980*/  STS.128 [R61+0x20], R16 ;  /* 0x000020103d007388 */ /* 0x0003e20000000c00 */
[----:B------:R-:W-:Y:S02]  /*6990*/  F2FP.F16.F32.PACK_AB R25, R31, R26 ;  /* 0x0000001a1f19723e */ /* 0x000fe400000000ff */
[----:B------:R-:W-:Y:S02]  /*69a0*/  F2FP.F16.F32.PACK_AB R26, R29, R28 ;  /* 0x0000001c1d1a723e */ /* 0x000fe400000000ff */
[----:B------:R-:W-:Y:S05]  /*69b0*/  F2FP.F16.F32.PACK_AB R27, R35, R30 ;  /* 0x0000001e231b723e */ /* 0x000fea00000000ff */
[----:B------:R1:W-:Y:S01]  /*69c0*/  STS.128 [R60+0x10], R24 ;  /* 0x000010183c007388 */ /* 0x0003e20000000c00 */
[----:B------:R-:W-:Y:S01]  /*69d0*/  @!PT LDS RZ, [RZ] ;  /* 0x00000000fffff984 */ /* 0x000fe20000000800 */
[----:B------:R-:W-:Y:S01]  /*69e0*/  @!PT LDS RZ, [RZ] ;  /* 0x00000000fffff984 */ /* 0x000fe20000000800 */
[----:B------:R-:W-:Y:S01]  /*69f0*/  @!PT LDS RZ, [RZ] ;  /* 0x00000000fffff984 */ /* 0x000fe20000000800 */
[----:B------:R-:W-:Y:S01]  /*6a00*/  @!PT LDS RZ, [RZ] ;  /* 0x00000000fffff984 */ /* 0x000fe20000000800 */
[----:B------:R2:W-:Y:S07]  /*6a10*/  MEMBAR.ALL.CTA ;  /* 0x0000000000007992 */ /* 0x0005ee0000008000 */
[----:B--2---:R-:W2:Y:S02]  /*6a20*/  FENCE.VIEW.ASYNC.S ;  /* 0x00000000000073c6 */ /* 0x004ea40000000000 */
[----:B--2---:R-:W-:Y:S06]  /*6a30*/  BAR.SYNC.DEFER_BLOCKING 0x1, 0x80 ;  /* 0x0042000000007b1d */ /* 0x004fec0000010000 */
[----:B------:R-:W-:Y:S05]  /*6a40*/  @P0 BRA `(.L_x_113) ;  /* 0x00000000001c0947 */ /* 0x000fea0003800000 */
[----:B------:R-:W-:Y:S01]  /*6a50*/  R2UR UR4, R68 ;  /* 0x00000000440472ca */ /* 0x000fe200000e0000 */
[----:B------:R-:W-:Y:S01]  /*6a60*/  UIADD3 UR6, UP0, UPT, UR54, 0x680, URZ ;  /* 0x0000068036067890 */ /* 0x000fe2000ff1e0ff */
[----:B------:R-:W-:Y:S03]  /*6a70*/  UMOV UR43, UR36 ;  /* 0x00000024002b7c82 */ /* 0x000fe60008000000 */
[----:B------:R-:W-:Y:S08]  /*6a80*/  UIADD3.X UR7, UPT, UPT, URZ, UR55, URZ, UP0, !UPT ;  /* 0x00000037ff077290 */ /* 0x000ff000087fe4ff */
[----:B------:R-:W-:Y:S09]  /*6a90*/  UIADD3 UR40, UPT, UPT, UR48, 0x200, UR4 ;  /* 0x0000020030287890 */ /* 0x000ff2000fffe004 */
[----:B------:R2:W-:Y:S02]  /*6aa0*/  UTMASTG.3D [UR40], [UR6] ;  /* 0x00000028060073b5 */ /* 0x0005e40008010000 */
[----:B--2---:R0:W-:Y:S02]  /*6ab0*/  UTMACMDFLUSH ;  /* 0x00000000000079b7 */ /* 0x0041e40000000000 */
.L_x_113:
[----:B------:R-:W-:Y:S05]  /*6ac0*/  BSYNC.RECONVERGENT B0 ;  /* 0x0000000000007941 */ /* 0x000fea0003800200 */
.L_x_112:
[----:B------:R-:W-:Y:S01]  /*6ad0*/  UIADD3 UR40, UPT, UPT, UR56, 0x1, URZ ;  /* 0x0000000138287890 */ /* 0x000fe2000fffe0ff */
[----:B------:R-:W-:Y:S03]  /*6ae0*/  BSSY.RECONVERGENT B0, `(.L_x_114) ;  /* 0x0000005000007945 */ /* 0x000fe60003800200 */
[----:B------:R-:W-:Y:S04]  /*6af0*/  UISETP.NE.AND UP0, UPT, UR40, 0x3, UPT ;  /* 0x000000032800788c */ /* 0x000fe8000bf05270 */
[----:B------:R-:W-:Y:S01]  /*6b00*/  USEL UR43, UR40, URZ, UP0 ;  /* 0x000000ff282b7287 */ /* 0x000fe20008000000 */
[----:B------:R-:W-:Y:S11]  /*6b10*/  @P0 BRA `(.L_x_115) ;  /* 0x0000000000040947 */ /* 0x000ff60003800000 */
[----:B------:R-:W-:Y:S04]  /*6b20*/  DEPBAR.LE SB0, 0x1 ;  /* 0x000080400000791a */ /* 0x000fe80000000000 */
.L_x_115:
[----:B------:R-:W-:Y:S05]  /*6b30*/  BSYNC.RECONVERGENT B0 ;  /* 0x0000000000007941 */ /* 0x000fea0003800200 */
.L_x_114:
[----:B------:R-:W-:Y:S01]  /*6b40*/  BAR.SYNC.DEFER_BLOCKING 0x1, 0x80 ;  /* 0x0042000000007b1d */ /* 0x000fe20000010000 */
[----:B------:R-:W-:Y:S01]  /*6b50*/  ISETP.NE.AND P1, PT, R109, RZ, PT ;  /* 0x000000ff6d00720c */ /* 0x000fe20003f25270 */
[----:B------:R-:W-:Y:S01]  /*6b60*/  UISETP.NE.AND UP0, UPT, UR50, URZ, UPT ;  /* 0x000000ff3200728c */ /* 0x000fe2000bf05270 */
[----:B------:R-:W-:Y:S11]  /*6b70*/  LEA R2, R69, UR48, 0x3 ;  /* 0x0000003045027c11 */ /* 0x000ff6000f8e18ff */
[----:B------:R-:W-:Y:S01]  /*6b80*/  @P1 SHF.L.U32 R3, R71, 0x1f, RZ ;  /* 0x0000001f47031819 */ /* 0x000fe200000006ff */
[----:B------:R-:W-:Y:S06]  /*6b90*/  BRA.U !UP0, `(.L_x_116) ;  /* 0x0000000108247547 */ /* 0x000fec000b800000 */
[----:B------:R-:W-:Y:S01]  /*6ba0*/  IMAD.U32 R4, RZ, RZ, UR49 ;  /* 0x00000031ff047e24 */ /* 0x000fe2000f8e00ff */
[----:B------:R-:W-:Y:S01]  /*6bb0*/  MOV R0, UR37 ;  /* 0x0000002500007c02 */ /* 0x000fe20008000f00 */
[----:B------:R-:W-:Y:S03]  /*6bc0*/  UIADD3 UR49, UPT, UPT, UR49, 0x1, URZ ;  /* 0x0000000131317890 */ /* 0x000fe6000fffe0ff */
[----:B------:R-:W-:Y:S01]  /*6bd0*/  @P1 LEA R4, R4, UR48, 0x3 ;  /* 0x0000003004041c11 */ /* 0x000fe2000f8e18ff */
[----:B------:R-:W-:Y:S04]  /*6be0*/  UISETP.NE.AND UP0, UPT, UR49, 0x3, UPT ;  /* 0x000000033100788c */ /* 0x000fe8000bf05270 */
[----:B------:R-:W-:Y:S01]  /*6bf0*/  @P1 VIADD R4, R4, 0x58 ;  /* 0x0000005804041836 */ /* 0x000fe20000000000 */
[----:B------:R-:W-:Y:S04]  /*6c00*/  USEL UR49, UR49, URZ, UP0 ;  /* 0x000000ff31317287 */ /* 0x000fe80008000000 */
[----:B------:R-:W-:Y:S04]  /*6c10*/  @P1 PRMT R0, R0, 0x654, R4 ;  /* 0x0000065400001816 */ /* 0x000fe80000000004 */
[----:B------:R2:W-:Y:S04]  /*6c20*/  @P1 SYNCS.ARRIVE.TRANS64.RED.A1T0 RZ, [R0+URZ], RZ ;  /* 0x000000ff00ff19a7 */ /* 0x0005e800081004ff */
.L_x_116:
[----:B------:R-:W4:Y:S01]  /*6c30*/  @P1 SYNCS.PHASECHK.TRANS64.TRYWAIT P0, [R2+URZ+0x40], R3 ;  /* 0x00004003020015a7 */ /* 0x000f2200080011ff */
[----:B------:R-:W-:Y:S01]  /*6c40*/  BSSY B1, `(.L_x_117) ;  /* 0x0000015000017945 */ /* 0x000fe20003800000 */
[----:B----4-:R-:W-:Y:S03]  /*6c50*/  @P1 SEL R70, RZ, 0x1, !P0 ;  /* 0x00000001ff461807 */ /* 0x010fe60004000000 */
[----:B------:R-:W-:Y:S05]  /*6c60*/  @!P1 BRA `(.L_x_118) ;  /* 0x0000000000489947 */ /* 0x000fea0003800000 */
[----:B------:R-:W-:Y:S01]  /*6c70*/  ISETP.NE.AND P1, PT, R76, RZ, PT ;  /* 0x000000ff4c00720c */ /* 0x000fe20003f25270 */
[----:B------:R-:W-:Y:S01]  /*6c80*/  BSSY B0, `(.L_x_119) ;  /* 0x000000a000007945 */ /* 0x000fe20003800000 */
[----:B------:R-:W-:Y:S11]  /*6c90*/  ISETP.NE.AND P0, PT, R70, RZ, PT ;  /* 0x000000ff4600720c */ /* 0x000ff60003f05270 */
[----:B------:R-:W-:Y:S04]  /*6ca0*/  @P1 IMAD R69, R69, 0x2000, R103 ;  /* 0x0000200045451824 */ /* 0x000fe800078e0267 */
[----:B------:R-:W-:Y:S01]  /*6cb0*/  @P1 IMAD.IADD R4, R111, 0x1, R69 ;  /* 0x000000016f041824 */ /* 0x000fe200078e0245 */
[----:B------:R-:W-:Y:S03]  /*6cc0*/  @P1 IADD3 R3, PT, PT, R110, R69, RZ ;  /* 0x000000456e031210 */ /* 0x000fe60007ffe0ff */
[----:B--2---:R-:W-:Y:S01]  /*6cd0*/  @P1 IMAD.IADD R0, R102, 0x1, R4 ;  /* 0x0000000166001824 */ /* 0x004fe200078e0204 */
[----:B------:R-:W-:Y:S06]  /*6ce0*/  @P0 BRA `(.L_x_120) ;  /* 0x00000000000c0947 */ /* 0x000fec0003800000 */
[----:B------:R-:W-:Y:S04]  /*6cf0*/  SHF.L.U32 R71, R71, 0x1f, RZ ;  /* 0x0000001f47477819 */ /* 0x000fe800000006ff */
[----:B------:R-:W2:Y:S02]  /*6d00*/  SYNCS.PHASECHK.TRANS64.TRYWAIT P0, [R2+URZ+0x40], R71 ;  /* 0x00004047020075a7 */ /* 0x000ea400080011ff */
[----:B--2---:R-:W-:Y:S05]  /*6d10*/  @!P0 BRA `(.L_x_121) ;  /* 0x0000001800748947 */ /* 0x004fea0003800000 */
.L_x_120:
[----:B------:R-:W-:Y:S05]  /*6d20*/  BSYNC B0 ;  /* 0x0000000000007941 */ /* 0x000fea0003800000 */
.L_x_119:
[----:B------:R-:W-:Y:S11]  /*6d30*/  ISETP.NE.AND P0, PT, R76, RZ, PT ;  /* 0x000000ff4c00720c */ /* 0x000ff60003f05270 */
[----:B------:R-:W-:Y:S02]  /*6d40*/  @!UPT UIADD3 URZ, UPT, UPT, URZ, URZ, URZ ;  /* 0x000000fffffff290 */ /* 0x000fe4000fffe0ff */
[----:B------:R4:W1:Y:S04]  /*6d50*/  @P0 LDS.128 R56, [R69] ;  /* 0x0000000045380984 */ /* 0x0008680000000c00 */
[----:B------:R4:W1:Y:S04]  /*6d60*/  @P0 LDS.128 R72, [R3+0x20] ;  /* 0x0000200003480984 */ /* 0x0008680000000c00 */
[----:B------:R4:W1:Y:S04]  /*6d70*/  @P0 LDS.128 R64, [R4+0x10] ;  /* 0x0000100004400984 */ /* 0x0008680000000c00 */
[----:B------:R4:W1:Y:S02]  /*6d80*/  @P0 LDS.128 R80, [R0+0x10] ;  /* 0x0000100000500984 */ /* 0x0008640000000c00 */
.L_x_118:
[----:B------:R-:W-:Y:S05]  /*6d90*/  BSYNC B1 ;  /* 0x0000000000017941 */ /* 0x000fea0003800000 */
.L_x_117:
[----:B--2-4-:R-:W-:Y:S05]  /*6da0*/  VIADD R0, R48, 0x20 ;  /* 0x0000002030007836 */ /* 0x014fea0000000000 */
[----:B------:R-:W-:Y:S04]  /*6db0*/  SHF.R.U32.HI R0, RZ, 0x15, R0 ;  /* 0x00000015ff007819 */ /* 0x000fe80000011600 */
[----:B------:R-:W-:Y:S11]  /*6dc0*/  LOP3.LUT P0, RZ, R0, 0x3, R96, 0x48, !PT ;  /* 0x0000000300ff7812 */ /* 0x000ff60007804860 */
[----:B------:R-:W-:Y:S02]  /*6dd0*/  @!UPT UIADD3 URZ, UPT, UPT, URZ, URZ, URZ ;  /* 0x000000fffffff290 */ /* 0x000fe4000fffe0ff */
[----:B------:R-:W-:Y:S05]  /*6de0*/  @!P0 BRA `(.L_x_122) ;  /* 0x0000000000408947 */ /* 0x000fea0003800000 */
[----:B------:R-:W2:Y:S01]  /*6df0*/  LDCU.64 UR8, c[0x4][0x70] ;  /* 0x01000e00ff0877ac */ /* 0x000ea20008000a00 */
[----:B------:R-:W-:Y:S01]  /*6e00*/  MOV R3, 0x0 ;  /* 0x0000000000037802 */ /* 0x000fe20000000f00 */
[----:B------:R-:W-:Y:S02]  /*6e10*/  HFMA2 R12, -RZ, RZ, 0, 5.9604644775390625e-08 ;  /* 0x00000001ff0c7431 */ /* 0x000fe400000001ff */
[----:B-1----:R-:W-:Y:S02]  /*6e20*/  IMAD.MOV.U32 R8, RZ, RZ, 0x192 ;  /* 0x00000192ff087424 */ /* 0x002fe400078e00ff */
[----:B------:R-:W-:Y:S01]  /*6e30*/  IMAD.MOV.U32 R13, RZ, RZ, RZ ;  /* 0x000000ffff0d7224 */ /* 0x000fe200078e00ff */
[----:B------:R-:W1:Y:S01]  /*6e40*/  LDCU.64 UR6, c[0x4][0x78] ;  /* 0x01000f00ff0677ac */ /* 0x000e620008000a00 */
[----:B------:R-:W4:Y:S01]  /*6e50*/  LDC.64 R2, c[0x4][R3] ;  /* 0x0100000003027b82 */ /* 0x000f220000000a00 */
[----:B------:R-:W5:Y:S01]  /*6e60*/  LDCU.64 UR4, c[0x4][0x10] ;  /* 0x01000200ff0477ac */ /* 0x000f620008000a00 */
[----:B--2---:R-:W-:Y:S01]  /*6e70*/  MOV R5, UR9 ;  /* 0x0000000900057c02 */ /* 0x004fe20008000f00 */
[----:B------:R-:W-:Y:S01]  /*6e80*/  IMAD.U32 R4, RZ, RZ, UR8 ;  /* 0x00000008ff047e24 */ /* 0x000fe2000f8e00ff */
[----:B-1----:R-:W-:Y:S01]  /*6e90*/  MOV R7, UR7 ;  /* 0x0000000700077c02 */ /* 0x002fe20008000f00 */
[----:B------:R-:W-:Y:S01]  /*6ea0*/  IMAD.U32 R6, RZ, RZ, UR6 ;  /* 0x00000006ff067e24 */ /* 0x000fe2000f8e00ff */
[----:B-----5:R-:W-:Y:S01]  /*6eb0*/  MOV R11, UR5 ;  /* 0x00000005000b7c02 */ /* 0x020fe20008000f00 */
[----:B------:R-:W-:Y:S02]  /*6ec0*/  IMAD.U32 R10, RZ, RZ, UR4 ;  /* 0x00000004ff0a7e24 */ /* 0x000fe4000f8e00ff */
[----:B------:R-:W-:Y:S07]  /*6ed0*/  LEPC R20, `(.L_x_122) ;  /* 0x000000001014794e */ /* 0x000fee0000000000 */
[----:B---34-:R-:W-:Y:S05]  /*6ee0*/  CALL.ABS.NOINC R2 ;  /* 0x0000000002007343 */ /* 0x018fea0003c00000 */
.L_x_122:
[----:B------:R-:W-:Y:S01]  /*6ef0*/  ISETP.NE.AND P0, PT, R104, RZ, PT ;  /* 0x000000ff6800720c */ /* 0x000fe20003f05270 */
[----:B------:R-:W-:Y:S05]  /*6f00*/  WARPSYNC.ALL ;  /* 0x0000000000007948 */ /* 0x000fea0003800000 */
[----:B------:R-:W-:Y:S01]  /*6f10*/  R2UR UR4, R48 ;  /* 0x00000000300472ca */ /* 0x000fe200000e0000 */
[----:B------:R-:W-:Y:S01]  /*6f20*/  USHF.L.U32 UR8, UR43, 0xd, URZ ;  /* 0x0000000d2b087899 */ /* 0x000fe200080006ff */
[--C-:B-1----:R-:W-:Y:S01]  /*6f30*/  HADD2.F32 R48, -RZ, R56.reuse.H0_H0 ;  /* 0x20000038ff307230 */ /* 0x102fe20000004100 */
[----:B------:R-:W-:Y:S01]  /*6f40*/  IADD3 R106, PT, PT, R106, 0xc0, RZ ;  /* 0x000000c06a6a7810 */ /* 0x000fe20007ffe0ff */
[----:B------:R-:W-:Y:S01]  /*6f50*/  HADD2.F32 R50, -RZ, R56.H1_H1 ;  /* 0x30000038ff327230 */ /* 0x000fe20000004100 */
[----:B------:R-:W-:Y:S01]  /*6f60*/  BSSY.RECONVERGENT B0, `(.L_x_123) ;  /* 0x000008b000007945 */ /* 0x000fe20003800200 */
[--C-:B------:R-:W-:Y:S01]  /*6f70*/  HADD2.F32 R51, -RZ, R57.reuse.H0_H0 ;  /* 0x20000039ff337230 */ /* 0x100fe20000004100 */
[----:B------:R-:W-:Y:S01]  /*6f80*/  IADD3 R0, PT, PT, R103, UR8, RZ ;  /* 0x0000000867007c10 */ /* 0x000fe2000fffe0ff */
[----:B------:R-:W-:Y:S01]  /*6f90*/  HADD2.F32 R52, -RZ, R57.H1_H1 ;  /* 0x30000039ff347230 */ /* 0x000fe20000004100 */
[----:B------:R-:W-:Y:S01]  /*6fa0*/  LOP3.LUT R106, R106, 0xfefffff8, RZ, 0xc0, !PT ;  /* 0xfefffff86a6a7812 */ /* 0x000fe200078ec0ff */
[--C-:B------:R-:W-:Y:S01]  /*6fb0*/  HADD2.F32 R53, -RZ, R58.reuse.H0_H0 ;  /* 0x2000003aff357230 */ /* 0x100fe20000004100 */
[-C--:B------:R-:W-:Y:S01]  /*6fc0*/  IADD3 R111, PT, PT, R111, R0.reuse, RZ ;  /* 0x000000006f6f7210 */ /* 0x080fe20007ffe0ff */
[----:B------:R-:W-:Y:S01]  /*6fd0*/  HADD2.F32 R54, -RZ, R58.H1_H1 ;  /* 0x3000003aff367230 */ /* 0x000fe20000004100 */
[----:B------:R-:W1:Y:S01]  /*6fe0*/  LDTM.x32 R4, tmem[UR4+0x20] ;  /* 0x00002004000479ee */ /* 0x000e6200082c0000 */
[----:B------:R-:W-:Y:S01]  /*6ff0*/  NOP ;  /* 0x0000000000007918 */ /* 0x000fe20000000000 */
[----:B-1----:R1:W-:Y:S01]  /*7000*/  SYNCS.ARRIVE.TRANS64.RED.A1T0 RZ, [R106+URZ], RZ ;  /* 0x000000ff6aff79a7 */ /* 0x0023e200081004ff */
[----:B------:R-:W-:Y:S01]  /*7010*/  IADD3 R110, PT, PT, R110, R0, RZ ;  /* 0x000000006e6e7210 */ /* 0x000fe20007ffe0ff */
[--C-:B------:R-:W-:Y:S02]  /*7020*/  HADD2.F32 R55, -RZ, R59.reuse.H0_H0 ;  /* 0x2000003bff377230 */ /* 0x100fe40000004100 */
[----:B------:R-:W-:Y:S02]  /*7030*/  HADD2.F32 R56, -RZ, R59.H1_H1 ;  /* 0x3000003bff387230 */ /* 0x000fe40000004100 */
[--C-:B------:R-:W-:Y:S02]  /*7040*/  HADD2.F32 R57, -RZ, R64.reuse.H0_H0 ;  /* 0x20000040ff397230 */ /* 0x100fe40000004100 */
[----:B------:R-:W-:Y:S02]  /*7050*/  HADD2.F32 R58, -RZ, R64.H1_H1 ;  /* 0x30000040ff3a7230 */ /* 0x000fe40000004100 */
[--C-:B------:R-:W-:Y:S02]  /*7060*/  HADD2.F32 R59, -RZ, R65.reuse.H0_H0 ;  /* 0x20000041ff3b7230 */ /* 0x100fe40000004100 */
[----:B---3--:R-:W-:Y:S02]  /*7070*/  HADD2.F32 R60, -RZ, R65.H1_H1 ;  /* 0x30000041ff3c7230 */ /* 0x008fe40000004100 */
[--C-:B------:R-:W-:Y:S02]  /*7080*/  HADD2.F32 R61, -RZ, R66.reuse.H0_H0 ;  /* 0x20000042ff3d7230 */ /* 0x100fe40000004100 */
[----:B------:R-:W-:Y:S02]  /*7090*/  HADD2.F32 R62, -RZ, R66.H1_H1 ;  /* 0x30000042ff3e7230 */ /* 0x000fe40000004100 */
[--C-:B------:R-:W-:Y:S02]  /*70a0*/  HADD2.F32 R63, -RZ, R67.reuse.H0_H0 ;  /* 0x20000043ff3f7230 */ /* 0x100fe40000004100 */
[----:B------:R-:W-:Y:S02]  /*70b0*/  HADD2.F32 R64, -RZ, R67.H1_H1 ;  /* 0x30000043ff407230 */ /* 0x000fe40000004100 */
[C---:B------:R-:W-:Y:S01]  /*70c0*/  FMUL R4, R47.reuse, R4 ;  /* 0x000000042f047220 */ /* 0x040fe20000400000 */
[C---:B------:R-:W-:Y:S01]  /*70d0*/  FMUL R5, R47.reuse, R5 ;  /* 0x000000052f057220 */ /* 0x040fe20000400000 */
[C---:B------:R-:W-:Y:S01]  /*70e0*/  FMUL R6, R47.reuse, R6 ;  /* 0x000000062f067220 */ /* 0x040fe20000400000 */
[----:B------:R-:W-:Y:S01]  /*70f0*/  FMUL R7, R47, R7 ;  /* 0x000000072f077220 */ /* 0x000fe20000400000 */
[C---:B------:R-:W-:Y:S01]  /*7100*/  FFMA R4, R49.reuse, R48, R4 ;  /* 0x0000003031047223 */ /* 0x040fe20000000004 */
[C---:B------:R-:W-:Y:S01]  /*7110*/  FFMA R5, R49.reuse, R50, R5 ;  /* 0x0000003231057223 */ /* 0x040fe20000000005 */
[C---:B------:R-:W-:Y:S01]  /*7120*/  FFMA R6, R49.reuse, R51, R6 ;  /* 0x0000003331067223 */ /* 0x040fe20000000006 */
[----:B------:R-:W-:Y:S01]  /*7130*/  FFMA R7, R49, R52, R7 ;  /* 0x0000003431077223 */ /* 0x000fe20000000007 */
[C---:B------:R-:W-:Y:S01]  /*7140*/  FMUL R8, R47.reuse, R8 ;  /* 0x000000082f087220 */ /* 0x040fe20000400000 */
[----:B------:R-:W-:Y:S01]  /*7150*/  FMUL R9, R47, R9 ;  /* 0x000000092f097220 */ /* 0x000fe20000400000 */
[----:B------:R-:W-:Y:S01]  /*7160*/  F2FP.F16.F32.PACK_AB R4, R5, R4 ;  /* 0x000000040504723e */ /* 0x000fe200000000ff */
[----:B------:R-:W-:Y:S01]  /*7170*/  FMUL R10, R47, R10 ;  /* 0x0000000a2f0a7220 */ /* 0x000fe20000400000 */
[----:B------:R-:W-:Y:S01]  /*7180*/  F2FP.F16.F32.PACK_AB R5, R7, R6 ;  /* 0x000000060705723e */ /* 0x000fe200000000ff */
[C---:B------:R-:W-:Y:S01]  /*7190*/  FFMA R8, R49.reuse, R53, R8 ;  /* 0x0000003531087223 */ /* 0x040fe20000000008 */
[C---:B------:R-:W-:Y:S01]  /*71a0*/  FFMA R9, R49.reuse, R54, R9 ;  /* 0x0000003631097223 */ /* 0x040fe20000000009 */
[----:B------:R-:W-:Y:S01]  /*71b0*/  FFMA R10, R49, R55, R10 ;  /* 0x00000037310a7223 */ /* 0x000fe2000000000a */
[C---:B------:R-:W-:Y:S01]  /*71c0*/  FMUL R11, R47.reuse, R11 ;  /* 0x0000000b2f0b7220 */ /* 0x040fe20000400000 */
[C---:B------:R-:W-:Y:S01]  /*71d0*/  FMUL R0, R47.reuse, R12 ;  /* 0x0000000c2f007220 */ /* 0x040fe20000400000 */
[----:B------:R-:W-:Y:S01]  /*71e0*/  FMUL R2, R47, R13 ;  /* 0x0000000d2f027220 */ /* 0x000fe20000400000 */
[----:B------:R-:W-:Y:S01]  /*71f0*/  F2FP.F16.F32.PACK_AB R6, R9, R8 ;  /* 0x000000080906723e */ /* 0x000fe200000000ff */
[C---:B------:R-:W-:Y:S01]  /*7200*/  FFMA R11, R49.reuse, R56, R11 ;  /* 0x00000038310b7223 */ /* 0x040fe2000000000b */
[C---:B------:R-:W-:Y:S01]  /*7210*/  FFMA R0, R49.reuse, R57, R0 ;  /* 0x0000003931007223 */ /* 0x040fe20000000000 */
[----:B------:R-:W-:Y:S01]  /*7220*/  FFMA R2, R49, R58, R2 ;  /* 0x0000003a31027223 */ /* 0x000fe20000000002 */
[C---:B------:R-:W-:Y:S01]  /*7230*/  FMUL R3, R47.reuse, R14 ;  /* 0x0000000e2f037220 */ /* 0x040fe20000400000 */
[C---:B------:R-:W-:Y:S01]  /*7240*/  FMUL R15, R47.reuse, R15 ;  /* 0x0000000f2f0f7220 */ /* 0x040fe20000400000 */
[C---:B------:R-:W-:Y:S01]  /*7250*/  FMUL R12, R47.reuse, R16 ;  /* 0x000000102f0c7220 */ /* 0x040fe20000400000 */
[----:B------:R-:W-:Y:S01]  /*7260*/  FMUL R13, R47, R17 ;  /* 0x000000112f0d7220 */ /* 0x000fe20000400000 */
[----:B------:R-:W-:Y:S01]  /*7270*/  FFMA R3, R49, R59, R3 ;  /* 0x0000003b31037223 */ /* 0x000fe20000000003 */
[----:B------:R-:W-:Y:S01]  /*7280*/  FMUL R14, R47, R18 ;  /* 0x000000122f0e7220 */ /* 0x000fe20000400000 */
[----:B------:R-:W-:Y:S01]  /*7290*/  FFMA R15, R49, R60, R15 ;  /* 0x0000003c310f7223 */ /* 0x000fe2000000000f */
[--C-:B------:R-:W-:Y:S02]  /*72a0*/  HADD2.F32 R65, -RZ, R72.reuse.H0_H0 ;  /* 0x20000048ff417230 */ /* 0x100fe40000004100 */
[----:B------:R-:W-:Y:S01]  /*72b0*/  FMUL R19, R47, R19 ;  /* 0x000000132f137220 */ /* 0x000fe20000400000 */
[----:B------:R-:W-:Y:S01]  /*72c0*/  F2FP.F16.F32.PACK_AB R7, R11, R10 ;  /* 0x0000000a0b07723e */ /* 0x000fe200000000ff */
[----:B------:R-:W-:Y:S01]  /*72d0*/  FFMA R12, R49, R61, R12 ;  /* 0x0000003d310c7223 */ /* 0x000fe2000000000c */
[----:B------:R-:W-:Y:S02]  /*72e0*/  HADD2.F32 R66, -RZ, R72.H1_H1 ;  /* 0x30000048ff427230 */ /* 0x000fe40000004100 */
[----:B------:R-:W-:Y:S01]  /*72f0*/  FMUL R16, R47, R20 ;  /* 0x000000142f107220 */ /* 0x000fe20000400000 */
[----:B------:R-:W-:Y:S01]  /*7300*/  FFMA R13, R49, R62, R13 ;  /* 0x0000003e310d7223 */ /* 0x000fe2000000000d */
[----:B------:R1:W-:Y:S01]  /*7310*/  STS.128 [R103+UR8], R4 ;  /* 0x0000000467007988 */ /* 0x0003e20008000c08 */
[--C-:B------:R-:W-:Y:S02]  /*7320*/  HADD2.F32 R67, -RZ, R73.reuse.H0_H0 ;  /* 0x20000049ff437230 */ /* 0x100fe40000004100 */
[----:B------:R-:W-:Y:S01]  /*7330*/  FMUL R17, R47, R21 ;  /* 0x000000152f117220 */ /* 0x000fe20000400000 */
[----:B------:R-:W-:Y:S01]  /*7340*/  FFMA R14, R49, R63, R14 ;  /* 0x0000003f310e7223 */ /* 0x000fe2000000000e */
[----:B------:R-:W-:Y:S02]  /*7350*/  HADD2.F32 R68, -RZ, R73.H1_H1 ;  /* 0x30000049ff447230 */ /* 0x000fe40000004100 */
[----:B------:R-:W-:Y:S01]  /*7360*/  FMUL R18, R47, R22 ;  /* 0x000000162f127220 */ /* 0x000fe20000400000 */
[----:B------:R-:W-:Y:S01]  /*7370*/  FFMA R19, R49, R64, R19 ;  /* 0x0000004031137223 */ /* 0x000fe20000000013 */
        /* <DEDUP_REMOVED lines=14> */
[----:B------:R-:W-:Y:S01]  /*7460*/  F2FP.F16.F32.PACK_AB R8, R2, R0 ;  /* 0x000000000208723e */ /* 0x000fe200000000ff */
[----:B------:R-:W-:Y:S01]  /*7470*/  FFMA R20, R49, R69, R20 ;  /* 0x0000004531147223 */ /* 0x000fe20000000014 */
[----:B------:R-:W-:Y:S01]  /*7480*/  F2FP.F16.F32.PACK_AB R9, R15, R3 ;  /* 0x000000030f09723e */ /* 0x000fe200000000ff */
[----:B------:R-:W-:Y:S01]  /*7490*/  HADD2.F32 R74, -RZ, R80.H1_H1 ;  /* 0x30000050ff4a7230 */ /* 0x000fe20000004100 */
[----:B------:R-:W-:Y:S01]  /*74a0*/  F2FP.F16.F32.PACK_AB R10, R13, R12 ;  /* 0x0000000c0d0a723e */ /* 0x000fe200000000ff */
[----:B------:R-:W-:Y:S01]  /*74b0*/  FMUL R24, R47, R28 ;  /* 0x0000001c2f187220 */ /* 0x000fe20000400000 */
[----:B------:R-:W-:Y:S01]  /*74c0*/  F2FP.F16.F32.PACK_AB R11, R19, R14 ;  /* 0x0000000e130b723e */ /* 0x000fe200000000ff */
[----:B------:R-:W-:Y:S01]  /*74d0*/  FFMA R21, R49, R70, R21 ;  /* 0x0000004631157223 */ /* 0x000fe20000000015 */
[--C-:B------:R-:W-:Y:S02]  /*74e0*/  HADD2.F32 R75, -RZ, R81.reuse.H0_H0 ;  /* 0x20000051ff4b7230 */ /* 0x100fe40000004100 */
[----:B------:R-:W-:Y:S01]  /*74f0*/  FMUL R25, R47, R29 ;  /* 0x0000001d2f197220 */ /* 0x000fe20000400000 */
[----:B------:R-:W-:Y:S01]  /*7500*/  FFMA R22, R49, R71, R22 ;  /* 0x0000004731167223 */ /* 0x000fe20000000016 */
[----:B------:R1:W-:Y:S01]  /*7510*/  STS.128 [R111+0x10], R8 ;  /* 0x000010086f007388 */ /* 0x0003e20000000c00 */
        /* <DEDUP_REMOVED lines=28> */
[----:B------:R-:W-:Y:S02]  /*76e0*/  F2FP.F16.F32.PACK_AB R27, R35, R30 ;  /* 0x0000001e231b723e */ /* 0x000fe400000000ff */
[----:B------:R-:W-:Y:S05]  /*76f0*/  IADD3 R0, PT, PT, R102, R111, RZ ;  /* 0x0000006f66007210 */ /* 0x000fea0007ffe0ff */
        /* <DEDUP_REMOVED lines=9> */
[----:B------:R-:W-:Y:S02]  /*7790*/  UIADD3 UR10, UP0, UPT, UR54, 0x680, URZ ;  /* 0x00000680360a7890 */ /* 0x000fe4000ff1e0ff */
[----:B------:R-:W-:Y:S02]  /*77a0*/  UIADD3 UR5, UPT, UPT, UR41, 0x20, URZ ;  /* 0x0000002029057890 */ /* 0x000fe4000fffe0ff */
[----:B------:R-:W-:Y:S02]  /*77b0*/  UIADD3 UR4, UPT, UPT, UR48, 0x200, UR8 ;  /* 0x0000020030047890 */ /* 0x000fe4000fffe008 */
[----:B------:R-:W-:Y:S01]  /*77c0*/  UIADD3.X UR11, UPT, UPT, URZ, UR55, URZ, UP0, !UPT ;  /* 0x00000037ff0b7290 */ /* 0x000fe200087fe4ff */
[----:B------:R-:W-:Y:S01]  /*77d0*/  UMOV UR6, UR42 ;  /* 0x0000002a00067c82 */ /* 0x000fe20008000000 */
[----:B------:R-:W-:Y:S07]  /*77e0*/  UMOV UR7, UR36 ;  /* 0x0000002400077c82 */ /* 0x000fee0008000000 */
[----:B------:R2:W-:Y:S02]  /*77f0*/  UTMASTG.3D [UR4], [UR10] ;  /* 0x000000040a0073b5 */ /* 0x0005e40008010000 */
[----:B--2---:R0:W-:Y:S02]  /*7800*/  UTMACMDFLUSH ;  /* 0x00000000000079b7 */ /* 0x0041e40000000000 */
.L_x_124:
[----:B------:R-:W-:Y:S05]  /*7810*/  BSYNC.RECONVERGENT B0 ;  /* 0x0000000000007941 */ /* 0x000fea0003800200 */
.L_x_123:
[----:B------:R-:W-:Y:S01]  /*7820*/  UIADD3 UR43, UPT, UPT, UR43, 0x1, URZ ;  /* 0x000000012b2b7890 */ /* 0x000fe2000fffe0ff */
[----:B------:R-:W-:Y:S03]  /*7830*/  BSSY.RECONVERGENT B0, `(.L_x_125) ;  /* 0x0000008000007945 */ /* 0x000fe60003800200 */
[----:B------:R-:W-:Y:S04]  /*7840*/  UISETP.NE.AND UP0, UPT, UR43, 0x3, UPT ;  /* 0x000000032b00788c */ /* 0x000fe8000bf05270 */
[----:B------:R-:W-:Y:S02]  /*7850*/  UISETP.EQ.XOR UP1, UPT, UR40, 0x3, !UP0 ;  /* 0x000000032800788c */ /* 0x000fe4000c722a70 */
[----:B------:R-:W-:Y:S02]  /*7860*/  USEL UR56, UR43, URZ, UP0 ;  /* 0x000000ff2b387287 */ /* 0x000fe40008000000 */
[----:B------:R-:W-:Y:S04]  /*7870*/  USEL UR4, URZ, 0x1, !UP1 ;  /* 0x00000001ff047887 */ /* 0x000fe8000c800000 */
[----:B------:R-:W-:Y:S01]  /*7880*/  ULOP3.LUT UR51, UR51, UR4, URZ, 0x3c, !UPT ;  /* 0x0000000433337292 */ /* 0x000fe2000f8e3cff */
[----:B------:R-:W-:Y:S11]  /*7890*/  @P0 BRA `(.L_x_126) ;  /* 0x0000000000040947 */ /* 0x000ff60003800000 */
[----:B------:R-:W-:Y:S04]  /*78a0*/  DEPBAR.LE SB0, 0x1 ;  /* 0x000080400000791a */ /* 0x000fe80000000000 */
.L_x_126:
[----:B------:R-:W-:Y:S05]  /*78b0*/  BSYNC.RECONVERGENT B0 ;  /* 0x0000000000007941 */ /* 0x000fea0003800200 */
.L_x_125:
[----:B------:R-:W-:Y:S01]  /*78c0*/  BAR.SYNC.DEFER_BLOCKING 0x1, 0x80 ;  /* 0x0042000000007b1d */ /* 0x000fe20000010000 */
[----:B------:R-:W-:Y:S01]  /*78d0*/  UISETP.NE.AND UP0, UPT, UR50, -0x2, UPT ;  /* 0xfffffffe3200788c */ /* 0x000fe2000bf05270 */
[----:B------:R-:W-:Y:S08]  /*78e0*/  IADD3 R45, PT, PT, R45, 0x1, RZ ;  /* 0x000000012d2d7810 */ /* 0x000ff00007ffe0ff */
[----:B------:R-:W-:Y:S05]  /*78f0*/  BRA.U !UP0, `(.L_x_127) ;  /* 0x0000000108287547 */ /* 0x000fea000b800000 */
[----:B------:R-:W-:Y:S01]  /*7900*/  ISETP.NE.AND P0, PT, R109, RZ, PT ;  /* 0x000000ff6d00720c */ /* 0x000fe20003f05270 */
[----:B------:R-:W-:Y:S01]  /*7910*/  IMAD.U32 R2, RZ, RZ, UR49 ;  /* 0x00000031ff027e24 */ /* 0x000fe2000f8e00ff */
[----:B------:R-:W-:Y:S01]  /*7920*/  UIADD3 UR49, UPT, UPT, UR49, 0x1, URZ ;  /* 0x0000000131317890 */ /* 0x000fe2000fffe0ff */
[----:B-1----:R-:W-:Y:S03]  /*7930*/  IMAD.U32 R0, RZ, RZ, UR37 ;  /* 0x00000025ff007e24 */ /* 0x002fe6000f8e00ff */
[----:B------:R-:W-:Y:S04]  /*7940*/  UISETP.NE.AND UP0, UPT, UR49, 0x3, UPT ;  /* 0x000000033100788c */ /* 0x000fe8000bf05270 */
[----:B------:R-:W-:Y:S03]  /*7950*/  USEL UR49, UR49, URZ, UP0 ;  /* 0x000000ff31317287 */ /* 0x000fe60008000000 */
[----:B------:R-:W-:Y:S05]  /*7960*/  @P0 LEA R2, R2, UR48, 0x3 ;  /* 0x0000003002020c11 */ /* 0x000fea000f8e18ff */
[----:B------:R-:W-:Y:S05]  /*7970*/  @P0 VIADD R2, R2, 0x58 ;  /* 0x0000005802020836 */ /* 0x000fea0000000000 */
[----:B------:R-:W-:Y:S04]  /*7980*/  @P0 PRMT R0, R0, 0x654, R2 ;  /* 0x0000065400000816 */ /* 0x000fe80000000002 */
[----:B------:R2:W-:Y:S03]  /*7990*/  @P0 SYNCS.ARRIVE.TRANS64.RED.A1T0 RZ, [R0+URZ], RZ ;  /* 0x000000ff00ff09a7 */ /* 0x0005e600081004ff */
.L_x_127:
[----:B------:R-:W-:Y:S01]  /*79a0*/  ISETP.NE.AND P2, PT, R105, RZ, PT ;  /* 0x000000ff6900720c */ /* 0x000fe20003f45270 */
[----:B------:R-:W-:Y:S01]  /*79b0*/  UIADD3 UR50, UPT, UPT, UR50, 0x2, URZ ;  /* 0x0000000232327890 */ /* 0x000fe2000fffe0ff */
[----:B------:R-:W-:Y:S01]  /*79c0*/  ISETP.NE.AND P0, PT, R108, 0x2, PT ;  /* 0x000000026c00780c */ /* 0x000fe20003f05270 */
[----:B------:R-:W-:Y:S01]  /*79d0*/  IMAD.IADD R15, R43, 0x1, R90 ;  /* 0x000000012b0f7824 */ /* 0x000fe200078e025a */
[----:B------:R-:W-:Y:S01]  /*79e0*/  ISETP.NE.AND P1, PT, R45, 0x4, PT ;  /* 0x000000042d00780c */ /* 0x000fe20003f25270 */
[----:B------:R-:W-:Y:S01]  /*79f0*/  IMAD.IADD R14, R44, 0x1, R91 ;  /* 0x000000012c0e7824 */ /* 0x000fe200078e025b */
[----:B------:R-:W-:Y:S02]  /*7a00*/  SEL R2, RZ, 0x1, P0 ;  /* 0x00000001ff027807 */ /* 0x000fe40000000000 */
[----:B-12---:R-:W-:Y:S02]  /*7a10*/  SEL R0, RZ, 0x1, P1 ;  /* 0x00000001ff007807 */ /* 0x006fe40000800000 */
[----:B------:R-:W-:Y:S02]  /*7a20*/  LOP3.LUT R100, R100, R2, RZ, 0x3c, !PT ;  /* 0x0000000264647212 */ /* 0x000fe400078e3cff */
[----:B------:R-:W-:Y:S02]  /*7a30*/  LOP3.LUT R101, R101, R0, RZ, 0x3c, !PT ;  /* 0x0000000065657212 */ /* 0x000fe400078e3cff */
[----:B------:R-:W-:Y:S02]  /*7a40*/  @P2 R2UR UR36, R99 ;  /* 0x00000000632422ca */ /* 0x000fe400000e0000 */
[----:B------:R-:W-:Y:S02]  /*7a50*/  SEL R108, R108, RZ, P0 ;  /* 0x000000ff6c6c7207 */ /* 0x000fe40000000000 */
[----:B------:R-:W-:Y:S01]  /*7a60*/  SEL R45, R45, RZ, P1 ;  /* 0x000000ff2d2d7207 */ /* 0x000fe20000800000 */
[----:B------:R-:W-:Y:S10]  /*7a70*/  @P2 BRA `(.L_x_128) ;  /* 0xffffffd800082947 */ /* 0x000ff4000383ffff */
[----:B------:R-:W-:-:S09]  /*7a80*/  UISETP.NE.AND UP0, UPT, UR53, URZ, UPT ;  /* 0x000000ff3500728c */ /* 0x000fd2000bf05270 */
[----:B------:R-:W-:Y:S05]  /*7a90*/  BRA.U !UP0, `(.L_x_129) ;  /* 0x0000000108487547 */ /* 0x000fea000b800000 */
[----:B------:R-:W1:Y:S02]  /*7aa0*/  LDCU.64 UR4, c[0x0][0x890] ;  /* 0x00011200ff0477ac */ /* 0x000e640008000a00 */
[----:B-1----:R-:W-:-:S04]  /*7ab0*/  UISETP.NE.U32.AND UP0, UPT, UR4, URZ, UPT ;  /* 0x000000ff0400728c */ /* 0x002fc8000bf05070 */
[----:B------:R-:W-:-:S09]  /*7ac0*/  UISETP.NE.AND.EX UP0, UPT, UR5, URZ, UPT, UP0 ;  /* 0x000000ff0500728c */ /* 0x000fd2000bf05300 */
[----:B------:R-:W-:Y:S05]  /*7ad0*/  BRA.U UP0, `(.L_x_130) ;  /* 0x00000001000c7547 */ /* 0x000fea000b800000 */
[----:B------:R-:W-:-:S13]  /*7ae0*/  FSETP.NEU.AND P0, PT, R49, RZ, PT ;  /* 0x000000ff3100720b */ /* 0x000fda0003f0d000 */
[----:B------:R-:W-:Y:S05]  /*7af0*/  @!P0 EXIT ;  /* 0x000000000000894d */ /* 0x000fea0003800000 */
[----:B------:R-:W-:Y:S05]  /*7b00*/  BRA `(.L_x_129) ;  /* 0x00000000002c7947 */ /* 0x000fea0003800000 */
.L_x_130:
[----:B------:R-:W-:Y:S01]  /*7b10*/  ISETP.NE.AND P0, PT, R107, RZ, PT ;  /* 0x000000ff6b00720c */ /* 0x000fe20003f05270 */
[----:B------:R-:W-:-:S12]  /*7b20*/  BSSY.RECONVERGENT B0, `(.L_x_129) ;  /* 0x0000009000007945 */ /* 0x000fd80003800200 */
[----:B------:R-:W-:Y:S05]  /*7b30*/  @P0 BRA `(.L_x_131) ;  /* 0x0000000000140947 */ /* 0x000fea0003800000 */
[----:B------:R-:W1:Y:S02]  /*7b40*/  LDCU.64 UR4, c[0x0][0x888] ;  /* 0x00011100ff0477ac */ /* 0x000e640008000a00 */
[----:B-1----:R-:W-:-:S04]  /*7b50*/  ISETP.NE.U32.AND P0, PT, RZ, UR4, PT ;  /* 0x00000004ff007c0c */ /* 0x002fc8000bf05070 */
[----:B------:R-:W-:-:S13]  /*7b60*/  ISETP.NE.AND.EX P0, PT, RZ, UR5, PT, P0 ;  /* 0x00000005ff007c0c */ /* 0x000fda000bf05300 */
[----:B------:R-:W-:Y:S05]  /*7b70*/  @!P0 EXIT ;  /* 0x000000000000894d */ /* 0x000fea0003800000 */
[----:B------:R-:W-:Y:S05]  /*7b80*/  BRA `(.L_x_132) ;  /* 0x0000000000087947 */ /* 0x000fea0003800000 */
.L_x_131:
[----:B------:R-:W-:-:S13]  /*7b90*/  FSETP.NEU.AND P0, PT, R49, RZ, PT ;  /* 0x000000ff3100720b */ /* 0x000fda0003f0d000 */
[----:B------:R-:W-:Y:S05]  /*7ba0*/  @!P0 EXIT ;  /* 0x000000000000894d */ /* 0x000fea0003800000 */
.L_x_132:
[----:B------:R-:W-:Y:S05]  /*7bb0*/  BSYNC.RECONVERGENT B0 ;  /* 0x0000000000007941 */ /* 0x000fea0003800200 */
.L_x_129:
[----:B------:R-:W-:Y:S01]  /*7bc0*/  ULEA UR4, UR49, UR48, 0x3 ;  /* 0x0000003031047291 */ /* 0x000fe2000f8e18ff */
[----:B------:R-:W-:-:S04]  /*7bd0*/  DEPBAR.LE SB0, 0x0 ;  /* 0x000080000000791a */ /* 0x000fc80000000000 */
[----:B------:R-:W-:-:S04]  /*7be0*/  UIADD3 UR4, UPT, UPT, UR4, 0x58, URZ ;  /* 0x0000005804047890 */ /* 0x000fc8000fffe0ff */
[----:B------:R-:W-:-:S09]  /*7bf0*/  UPRMT UR4, UR37, 0x654, UR4 ;  /* 0x0000065425047896 */ /* 0x000fd20008000004 */
[----:B------:R-:W-:Y:S01]  /*7c00*/  SYNCS.ARRIVE.TRANS64.RED.A1T0 RZ, [UR4], RZ ;  /* 0x000000ffffff79a7 */ /* 0x000fe20008100404 */
[----:B------:R-:W-:Y:S05]  /*7c10*/  EXIT ;  /* 0x000000000000794d */ /* 0x000fea0003800000 */
.L_x_24:
[----:B--2---:R2:W4:Y:S02]  /*7c20*/  SYNCS.PHASECHK.TRANS64.TRYWAIT P0, [R2+URZ+0xf0], R3 ;  /* 0x0000f003020075a7 */ /* 0x00452400080011ff */
[----:B----4-:R-:W-:Y:S05]  /*7c30*/  @!P0 NANOSLEEP.SYNCS 0x989680 ;  /* 0x009896800000895d */ /* 0x010fea0003900000 */
[----:B------:R-:W4:Y:S02]  /*7c40*/  @!P0 SYNCS.PHASECHK.TRANS64 P0, [R2+URZ+0xf0], R3 ;  /* 0x0000f003020085a7 */ /* 0x000f2400080010ff */
[----:B----4-:R-:W-:Y:S05]  /*7c50*/  @!P0 BRA `(.L_x_24) ;  /* 0xfffffffc00f08947 */ /* 0x010fea000383ffff */
[----:B------:R-:W-:Y:S05]  /*7c60*/  BRA `(.L_x_133) ;  /* 0xffffff9800e07947 */ /* 0x000fea000383ffff */
.L_x_27:
[----:B------:R-:W-:-:S07]  /*7c70*/  MOV R2, UR33 ;  /* 0x0000002100027c02 */ /* 0x000fce0008000f00 */
.L_x_134:
[----:B-1----:R1:W2:Y:S02]  /*7c80*/  SYNCS.PHASECHK.TRANS64.TRYWAIT P0, [R2+URZ+0x20], R4 ;  /* 0x00002004020075a7 */ /* 0x0022a400080011ff */
[----:B--2---:R-:W-:Y:S05]  /*7c90*/  @!P0 NANOSLEEP.SYNCS 0x989680 ;  /* 0x009896800000895d */ /* 0x004fea0003900000 */
[----:B------:R-:W2:Y:S02]  /*7ca0*/  @!P0 SYNCS.PHASECHK.TRANS64 P0, [R2+URZ+0x20], R4 ;  /* 0x00002004020085a7 */ /* 0x000ea400080010ff */
[----:B--2---:R-:W-:Y:S05]  /*7cb0*/  @!P0 BRA `(.L_x_134) ;  /* 0xfffffffc00f08947 */ /* 0x004fea000383ffff */
[----:B------:R-:W-:Y:S05]  /*7cc0*/  BRA `(.L_x_26) ;  /* 0xffffff9c00487947 */ /* 0x000fea000383ffff */
.L_x_34:
[----:B-1----:R-:W-:-:S07]  /*7cd0*/  MOV R2, UR17 ;  /* 0x0000001100027c02 */ /* 0x002fce0008000f00 */
.L_x_135:
[----:B-1----:R1:W2:Y:S02]  /*7ce0*/  SYNCS.PHASECHK.TRANS64.TRYWAIT P0, [R2+URZ+0x20], R4 ;  /* 0x00002004020075a7 */ /* 0x0022a400080011ff */
[----:B--2---:R-:W-:Y:S05]  /*7cf0*/  @!P0 NANOSLEEP.SYNCS 0x989680 ;  /* 0x009896800000895d */ /* 0x004fea0003900000 */
[----:B------:R-:W2:Y:S02]  /*7d00*/  @!P0 SYNCS.PHASECHK.TRANS64 P0, [R2+URZ+0x20], R4 ;  /* 0x00002004020085a7 */ /* 0x000ea400080010ff */
[----:B--2---:R-:W-:Y:S05]  /*7d10*/  @!P0 BRA `(.L_x_135) ;  /* 0xfffffffc00f08947 */ /* 0x004fea000383ffff */
[----:B------:R-:W-:Y:S05]  /*7d20*/  BRA `(.L_x_33) ;  /* 0xffffffa000047947 */ /* 0x000fea000383ffff */
.L_x_39:
[----:B-1----:R1:W2:Y:S02]  /*7d30*/  SYNCS.PHASECHK.TRANS64.TRYWAIT P0, [R2+URZ+0x80], R3 ;  /* 0x00008003020075a7 */ /* 0x0022a400080011ff */
[----:B--2---:R-:W-:Y:S05]  /*7d40*/  @!P0 NANOSLEEP.SYNCS 0x989680 ;  /* 0x009896800000895d */ /* 0x004fea0003900000 */
[----:B------:R-:W2:Y:S02]  /*7d50*/  @!P0 SYNCS.PHASECHK.TRANS64 P0, [R2+URZ+0x80], R3 ;  /* 0x00008003020085a7 */ /* 0x000ea400080010ff */
[----:B--2---:R-:W-:Y:S05]  /*7d60*/  @!P0 BRA `(.L_x_39) ;  /* 0xfffffffc00f08947 */ /* 0x004fea000383ffff */
[----:B------:R-:W-:Y:S05]  /*7d70*/  BRA `(.L_x_136) ;  /* 0xffffffa000a87947 */ /* 0x000fea000383ffff */
.L_x_43:
[----:B---3--:R-:W-:-:S07]  /*7d80*/  MOV R0, UR5 ;  /* 0x0000000500007c02 */ /* 0x008fce0008000f00 */
.L_x_137:
[----:B-1----:R1:W2:Y:S02]  /*7d90*/  SYNCS.PHASECHK.TRANS64.TRYWAIT P0, [R0+URZ], R2 ;  /* 0x00000002000075a7 */ /* 0x0022a400080011ff */
[----:B--2---:R-:W-:Y:S05]  /*7da0*/  @!P0 NANOSLEEP.SYNCS 0x989680 ;  /* 0x009896800000895d */ /* 0x004fea0003900000 */
[----:B------:R-:W2:Y:S02]  /*7db0*/  @!P0 SYNCS.PHASECHK.TRANS64 P0, [R0+URZ], R2 ;  /* 0x00000002000085a7 */ /* 0x000ea400080010ff */
[----:B--2---:R-:W-:Y:S05]  /*7dc0*/  @!P0 BRA `(.L_x_137) ;  /* 0xfffffffc00f08947 */ /* 0x004fea000383ffff */
[----:B------:R-:W-:Y:S05]  /*7dd0*/  BRA `(.L_x_138) ;  /* 0xffffffa800187947 */ /* 0x000fea000383ffff */
.L_x_44:
[----:B---3--:R-:W-:-:S07]  /*7de0*/  MOV R0, UR5 ;  /* 0x0000000500007c02 */ /* 0x008fce0008000f00 */
.L_x_139:
[----:B-1----:R1:W2:Y:S02]  /*7df0*/  SYNCS.PHASECHK.TRANS64.TRYWAIT P0, [R0+URZ], R3 ;  /* 0x00000003000075a7 */ /* 0x0022a400080011ff */
[----:B--2---:R-:W-:Y:S05]  /*7e00*/  @!P0 NANOSLEEP.SYNCS 0x989680 ;  /* 0x009896800000895d */ /* 0x004fea0003900000 */
[----:B------:R-:W2:Y:S02]  /*7e10*/  @!P0 SYNCS.PHASECHK.TRANS64 P0, [R0+URZ], R3 ;  /* 0x00000003000085a7 */ /* 0x000ea400080010ff */
[----:B--2---:R-:W-:Y:S05]  /*7e20*/  @!P0 BRA `(.L_x_139) ;  /* 0xfffffffc00f08947 */ /* 0x004fea000383ffff */
[----:B------:R-:W-:Y:S05]  /*7e30*/  BRA `(.L_x_140) ;  /* 0xffffffa800247947 */ /* 0x000fea000383ffff */
.L_x_45:
[----:B---3--:R-:W-:-:S07]  /*7e40*/  MOV R0, UR5 ;  /* 0x0000000500007c02 */ /* 0x008fce0008000f00 */
.L_x_141:
[----:B-1----:R1:W2:Y:S02]  /*7e50*/  SYNCS.PHASECHK.TRANS64.TRYWAIT P0, [R0+URZ], R3 ;  /* 0x00000003000075a7 */ /* 0x0022a400080011ff */
[----:B--2---:R-:W-:Y:S05]  /*7e60*/  @!P0 NANOSLEEP.SYNCS 0x989680 ;  /* 0x009896800000895d */ /* 0x004fea0003900000 */
[----:B------:R-:W2:Y:S02]  /*7e70*/  @!P0 SYNCS.PHASECHK.TRANS64 P0, [R0+URZ], R3 ;  /* 0x00000003000085a7 */ /* 0x000ea400080010ff */
[----:B--2---:R-:W-:Y:S05]  /*7e80*/  @!P0 BRA `(.L_x_141) ;  /* 0xfffffffc00f08947 */ /* 0x004fea000383ffff */
[----:B------:R-:W-:Y:S05]  /*7e90*/  BRA `(.L_x_142) ;  /* 0xffffffa800307947 */ /* 0x000fea000383ffff */
.L_x_48:
[----:B-1----:R1:W2:Y:S02]  /*7ea0*/  SYNCS.PHASECHK.TRANS64.TRYWAIT P0, [R0+URZ+0xe0], R4 ;  /* 0x0000e004000075a7 */ /* 0x0022a400080011ff */
[----:B--2---:R-:W-:Y:S05]  /*7eb0*/  @!P0 NANOSLEEP.SYNCS 0x989680 ;  /* 0x009896800000895d */ /* 0x004fea0003900000 */
[----:B------:R-:W2:Y:S02]  /*7ec0*/  @!P0 SYNCS.PHASECHK.TRANS64 P0, [R0+URZ+0xe0], R4 ;  /* 0x0000e004000085a7 */ /* 0x000ea400080010ff */
[----:B--2---:R-:W-:Y:S05]  /*7ed0*/  @!P0 BRA `(.L_x_48) ;  /* 0xfffffffc00f08947 */ /* 0x004fea000383ffff */
[----:B------:R-:W-:Y:S05]  /*7ee0*/  BRA `(.L_x_143) ;  /* 0xffffffa800907947 */ /* 0x000fea000383ffff */
.L_x_49:
[----:B------:R-:W-:-:S07]  /*7ef0*/  MOV R0, UR5 ;  /* 0x0000000500007c02 */ /* 0x000fce0008000f00 */
.L_x_144:
[----:B-1----:R1:W2:Y:S02]  /*7f00*/  SYNCS.PHASECHK.TRANS64.TRYWAIT P0, [R0+URZ+0x90], R5 ;  /* 0x00009005000075a7 */ /* 0x0022a400080011ff */
[----:B--2---:R-:W-:Y:S05]  /*7f10*/  @!P0 NANOSLEEP.SYNCS 0x989680 ;  /* 0x009896800000895d */ /* 0x004fea0003900000 */
[----:B------:R-:W2:Y:S02]  /*7f20*/  @!P0 SYNCS.PHASECHK.TRANS64 P0, [R0+URZ+0x90], R5 ;  /* 0x00009005000085a7 */ /* 0x000ea400080010ff */
[----:B--2---:R-:W-:Y:S05]  /*7f30*/  @!P0 BRA `(.L_x_144) ;  /* 0xfffffffc00f08947 */ /* 0x004fea000383ffff */
[----:B------:R-:W-:Y:S05]  /*7f40*/  BRA `(.L_x_145) ;  /* 0xffffffa800a07947 */ /* 0x000fea000383ffff */
.L_x_50:
[----:B-1----:R1:W2:Y:S02]  /*7f50*/  SYNCS.PHASECHK.TRANS64.TRYWAIT P1, [R0+URZ+0x80], R4 ;  /* 0x00008004000075a7 */ /* 0x0022a400080211ff */
[----:B--2---:R-:W-:Y:S05]  /*7f60*/  @!P1 NANOSLEEP.SYNCS 0x989680 ;  /* 0x009896800000995d */ /* 0x004fea0003900000 */
[----:B------:R-:W2:Y:S02]  /*7f70*/  @!P1 SYNCS.PHASECHK.TRANS64 P1, [R0+URZ+0x80], R4 ;  /* 0x00008004000095a7 */ /* 0x000ea400080210ff */
[----:B--2---:R-:W-:Y:S05]  /*7f80*/  @!P1 BRA `(.L_x_50) ;  /* 0xfffffffc00f09947 */ /* 0x004fea000383ffff */
[----:B------:R-:W-:Y:S05]  /*7f90*/  BRA `(.L_x_146) ;  /* 0xffffffa800d07947 */ /* 0x000fea000383ffff */
.L_x_53:
[----:B------:R-:W-:-:S07]  /*7fa0*/  MOV R0, UR5 ;  /* 0x0000000500007c02 */ /* 0x000fce0008000f00 */
.L_x_147:
[----:B-1----:R1:W2:Y:S02]  /*7fb0*/  SYNCS.PHASECHK.TRANS64.TRYWAIT P0, [R0+URZ+0x90], R2 ;  /* 0x00009002000075a7 */ /* 0x0022a400080011ff */
[----:B--2---:R-:W-:Y:S05]  /*7fc0*/  @!P0 NANOSLEEP.SYNCS 0x989680 ;  /* 0x009896800000895d */ /* 0x004fea0003900000 */
[----:B------:R-:W2:Y:S02]  /*7fd0*/  @!P0 SYNCS.PHASECHK.TRANS64 P0, [R0+URZ+0x90], R2 ;  /* 0x00009002000085a7 */ /* 0x000ea400080010ff */
[----:B--2---:R-:W-:Y:S05]  /*7fe0*/  @!P0 BRA `(.L_x_147) ;  /* 0xfffffffc00f08947 */ /* 0x004fea000383ffff */
[----:B------:R-:W-:Y:S05]  /*7ff0*/  BRA `(.L_x_52) ;  /* 0xffffffac00247947 */ /* 0x000fea000383ffff */
.L_x_62:
[----:B-1----:R-:W-:-:S04]  /*8000*/  MOV R4, UR6 ;  /* 0x0000000600047c02 */ /* 0x002fc80008000f00 */
[----:B------:R1:W2:Y:S03]  /*8010*/  SYNCS.PHASECHK.TRANS64.TRYWAIT P0, [R4+URZ+0x8], R5 ;  /* 0x00000805040075a7 */ /* 0x0002a600080011ff */
[----:B--2---:R-:W-:Y:S05]  /*8020*/  @!P0 NANOSLEEP.SYNCS 0x989680 ;  /* 0x009896800000895d */ /* 0x004fea0003900000 */
[----:B------:R-:W2:Y:S02]  /*8030*/  @!P0 SYNCS.PHASECHK.TRANS64 P0, [R4+URZ+0x8], R5 ;  /* 0x00000805040085a7 */ /* 0x000ea400080010ff */
[----:B--2---:R-:W-:Y:S05]  /*8040*/  @!P0 BRA `(.L_x_62) ;  /* 0xfffffffc00ec8947 */ /* 0x004fea000383ffff */
[----:B------:R-:W-:Y:S05]  /*8050*/  BRA `(.L_x_61) ;  /* 0xffffffac00d87947 */ /* 0x000fea000383ffff */
.L_x_64:
[----:B------:R-:W-:Y:S01]  /*8060*/  BSSY B0, `(.L_x_148) ;  /* 0x0000006000007945 */ /* 0x000fe20003800000 */
[----:B------:R-:W-:-:S07]  /*8070*/  MOV R15, 0xffffffff ;  /* 0xffffffff000f7802 */ /* 0x000fce0000000f00 */
[----:B-1---5:R-:W-:Y:S05]  /*8080*/  WARPSYNC.COLLECTIVE R15, `(.L_x_149) ;  /* 0x000000000f0c7348 */ /* 0x022fea0003c00000 */
[----:B------:R-:W-:Y:S02]  /*8090*/  ELECT P6, UR79, PT ;  /* 0x00000000004f782f */ /* 0x000fe400038c0000 */
[----:B------:R-:W-:Y:S01]  /*80a0*/  MOV R14, UR79 ;  /* 0x0000004f000e7c02 */ /* 0x000fe20008000f00 */
[----:B-1---5:R-:W-:Y:S10]  /*80b0*/  ENDCOLLECTIVE ;  /* 0x000000000000791b */ /* 0x022ff40003800000 */
.L_x_149:
[----:B------:R-:W-:Y:S05]  /*80c0*/  BSYNC B0 ;  /* 0x0000000000007941 */ /* 0x000fea0003800000 */
.L_x_148:
[----:B------:R-:W-:Y:S05]  /*80d0*/  BRA `(.L_x_150) ;  /* 0xffffffb000087947 */ /* 0x000fea000383ffff */
.L_x_66:
[----:B-1----:R-:W-:-:S04]  /*80e0*/  MOV R2, UR6 ;  /* 0x0000000600027c02 */ /* 0x002fc80008000f00 */
[----:B------:R1:W2:Y:S03]  /*80f0*/  SYNCS.PHASECHK.TRANS64.TRYWAIT P0, [R2+URZ+0x8], R3 ;  /* 0x00000803020075a7 */ /* 0x0002a600080011ff */
[----:B--2---:R-:W-:Y:S05]  /*8100*/  @!P0 NANOSLEEP.SYNCS 0x989680 ;  /* 0x009896800000895d */ /* 0x004fea0003900000 */
[----:B------:R-:W2:Y:S02]  /*8110*/  @!P0 SYNCS.PHASECHK.TRANS64 P0, [R2+URZ+0x8], R3 ;  /* 0x00000803020085a7 */ /* 0x000ea400080010ff */
[----:B--2---:R-:W-:Y:S05]  /*8120*/  @!P0 BRA `(.L_x_66) ;  /* 0xfffffffc00ec8947 */ /* 0x004fea000383ffff */
[----:B------:R-:W-:Y:S05]  /*8130*/  BRA `(.L_x_65) ;  /* 0xffffffb0000c7947 */ /* 0x000fea000383ffff */
.L_x_67:
[----:B-1----:R1:W2:Y:S02]  /*8140*/  SYNCS.PHASECHK.TRANS64.TRYWAIT P0, [R0+URZ+0x80], R4 ;  /* 0x00008004000075a7 */ /* 0x0022a400080011ff */
[----:B--2---:R-:W-:Y:S05]  /*8150*/  @!P0 NANOSLEEP.SYNCS 0x989680 ;  /* 0x009896800000895d */ /* 0x004fea0003900000 */
[----:B------:R-:W2:Y:S02]  /*8160*/  @!P0 SYNCS.PHASECHK.TRANS64 P0, [R0+URZ+0x80], R4 ;  /* 0x00008004000085a7 */ /* 0x000ea400080010ff */
[----:B--2---:R-:W-:Y:S05]  /*8170*/  @!P0 BRA `(.L_x_67) ;  /* 0xfffffffc00f08947 */ /* 0x004fea000383ffff */
[----:B------:R-:W-:Y:S05]  /*8180*/  BRA `(.L_x_151) ;  /* 0xffffffb000f87947 */ /* 0x000fea000383ffff */
.L_x_69:
[----:B------:R-:W-:-:S07]  /*8190*/  MOV R0, UR9 ;  /* 0x0000000900007c02 */ /* 0x000fce0008000f00 */
.L_x_152:
[----:B-1----:R1:W2:Y:S02]  /*81a0*/  SYNCS.PHASECHK.TRANS64.TRYWAIT P0, [R0+URZ+0xc0], R4 ;  /* 0x0000c004000075a7 */ /* 0x0022a400080011ff */
[----:B--2---:R-:W-:Y:S05]  /*81b0*/  @!P0 NANOSLEEP.SYNCS 0x989680 ;  /* 0x009896800000895d */ /* 0x004fea0003900000 */
[----:B------:R-:W2:Y:S02]  /*81c0*/  @!P0 SYNCS.PHASECHK.TRANS64 P0, [R0+URZ+0xc0], R4 ;  /* 0x0000c004000085a7 */ /* 0x000ea400080010ff */
[----:B--2---:R-:W-:Y:S05]  /*81d0*/  @!P0 BRA `(.L_x_152) ;  /* 0xfffffffc00f08947 */ /* 0x004fea000383ffff */
[----:B------:R-:W-:Y:S05]  /*81e0*/  BRA `(.L_x_153) ;  /* 0xffffffb400447947 */ /* 0x000fea000383ffff */
.L_x_72:
[----:B------:R-:W-:Y:S07]  /*81f0*/  MOV R0, UR8 ;  /* 0x0000000800007c02 */ /* 0x000fee0008000f00 */
.L_x_154:
[----:B-1----:R1:W2:Y:S02]  /*8200*/  SYNCS.PHASECHK.TRANS64.TRYWAIT P0, [R0+URZ], R4 ;  /* 0x00000004000075a7 */ /* 0x0022a400080011ff */
[----:B--2---:R-:W-:Y:S05]  /*8210*/  @!P0 NANOSLEEP.SYNCS 0x989680 ;  /* 0x009896800000895d */ /* 0x004fea0003900000 */
[----:B------:R-:W2:Y:S02]  /*8220*/  @!P0 SYNCS.PHASECHK.TRANS64 P0, [R0+URZ], R4 ;  /* 0x00000004000085a7 */ /* 0x000ea400080010ff */
[----:B--2---:R-:W-:Y:S05]  /*8230*/  @!P0 BRA `(.L_x_154) ;  /* 0xfffffffc00f08947 */ /* 0x004fea000383ffff */
[----:B------:R-:W-:Y:S05]  /*8240*/  BRA `(.L_x_71) ;  /* 0xffffffb400587947 */ /* 0x000fea000383ffff */
.L_x_76:
[----:B-1----:R-:W-:-:S07]  /*8250*/  MOV R0, UR8 ;  /* 0x0000000800007c02 */ /* 0x002fce0008000f00 */
.L_x_155:
[----:B-1----:R1:W2:Y:S02]  /*8260*/  SYNCS.PHASECHK.TRANS64.TRYWAIT P0, [R0+URZ], R2 ;  /* 0x00000002000075a7 */ /* 0x0022a400080011ff */
[----:B--2---:R-:W-:Y:S05]  /*8270*/  @!P0 NANOSLEEP.SYNCS 0x989680 ;  /* 0x009896800000895d */ /* 0x004fea0003900000 */
[----:B------:R-:W2:Y:S02]  /*8280*/  @!P0 SYNCS.PHASECHK.TRANS64 P0, [R0+URZ], R2 ;  /* 0x00000002000085a7 */ /* 0x000ea400080010ff */
[----:B--2---:R-:W-:Y:S05]  /*8290*/  @!P0 BRA `(.L_x_155) ;  /* 0xfffffffc00f08947 */ /* 0x004fea000383ffff */
[----:B------:R-:W-:Y:S05]  /*82a0*/  BRA `(.L_x_156) ;  /* 0xffffffb8004c7947 */ /* 0x000fea000383ffff */
.L_x_77:
[----:B------:R-:W-:-:S07]  /*82b0*/  MOV R0, UR8 ;  /* 0x0000000800007c02 */ /* 0x000fce0008000f00 */
.L_x_157:
[----:B-1----:R1:W2:Y:S02]  /*82c0*/  SYNCS.PHASECHK.TRANS64.TRYWAIT P0, [R0+URZ], R3 ;  /* 0x00000003000075a7 */ /* 0x0022a400080011ff */
[----:B--2---:R-:W-:Y:S05]  /*82d0*/  @!P0 NANOSLEEP.SYNCS 0x989680 ;  /* 0x009896800000895d */ /* 0x004fea0003900000 */
[----:B------:R-:W2:Y:S02]  /*82e0*/  @!P0 SYNCS.PHASECHK.TRANS64 P0, [R0+URZ], R3 ;  /* 0x00000003000085a7 */ /* 0x000ea400080010ff */
[----:B--2---:R-:W-:Y:S05]  /*82f0*/  @!P0 BRA `(.L_x_157) ;  /* 0xfffffffc00f08947 */ /* 0x004fea000383ffff */
[----:B------:R-:W-:Y:S05]  /*8300*/  BRA `(.L_x_158) ;  /* 0xffffffb800587947 */ /* 0x000fea000383ffff */
.L_x_78:
[----:B------:R-:W-:-:S07]  /*8310*/  MOV R0, UR8 ;  /* 0x0000000800007c02 */ /* 0x000fce0008000f00 */
.L_x_159:
[----:B-1----:R1:W2:Y:S02]  /*8320*/  SYNCS.PHASECHK.TRANS64.TRYWAIT P0, [R0+URZ], R3 ;  /* 0x00000003000075a7 */ /* 0x0022a400080011ff */
[----:B--2---:R-:W-:Y:S05]  /*8330*/  @!P0 NANOSLEEP.SYNCS 0x989680 ;  /* 0x009896800000895d */ /* 0x004fea0003900000 */
[----:B------:R-:W2:Y:S02]  /*8340*/  @!P0 SYNCS.PHASECHK.TRANS64 P0, [R0+URZ], R3 ;  /* 0x00000003000085a7 */ /* 0x000ea400080010ff */
[----:B--2---:R-:W-:Y:S05]  /*8350*/  @!P0 BRA `(.L_x_159) ;  /* 0xfffffffc00f08947 */ /* 0x004fea000383ffff */
[----:B------:R-:W-:Y:S05]  /*8360*/  BRA `(.L_x_160) ;  /* 0xffffffb800647947 */ /* 0x000fea000383ffff */
.L_x_81:
[----:B------:R-:W-:-:S07]  /*8370*/  MOV R0, UR7 ;  /* 0x0000000700007c02 */ /* 0x000fce0008000f00 */
.L_x_161:
[----:B-1----:R1:W2:Y:S02]  /*8380*/  SYNCS.PHASECHK.TRANS64.TRYWAIT P1, [R0+URZ+0x100], R2 ;  /* 0x00010002000075a7 */ /* 0x0022a400080211ff */
[----:B--2---:R-:W-:Y:S05]  /*8390*/  @!P1 NANOSLEEP.SYNCS 0x989680 ;  /* 0x009896800000995d */ /* 0x004fea0003900000 */
[----:B------:R-:W2:Y:S02]  /*83a0*/  @!P1 SYNCS.PHASECHK.TRANS64 P1, [R0+URZ+0x100], R2 ;  /* 0x00010002000095a7 */ /* 0x000ea400080210ff */
[----:B--2---:R-:W-:Y:S05]  /*83b0*/  @!P1 BRA `(.L_x_161) ;  /* 0xfffffffc00f09947 */ /* 0x004fea000383ffff */
[----:B------:R-:W-:Y:S05]  /*83c0*/  BRA `(.L_x_162) ;  /* 0xffffffb800b07947 */ /* 0x000fea000383ffff */
.L_x_86:
[----:B--2---:R2:W4:Y:S02]  /*83d0*/  SYNCS.PHASECHK.TRANS64.TRYWAIT P0, [R0+URZ+0x80], R2 ;  /* 0x00008002000075a7 */ /* 0x00452400080011ff */
[----:B----4-:R-:W-:Y:S05]  /*83e0*/  @!P0 NANOSLEEP.SYNCS 0x989680 ;  /* 0x009896800000895d */ /* 0x010fea0003900000 */
[----:B------:R-:W4:Y:S02]  /*83f0*/  @!P0 SYNCS.PHASECHK.TRANS64 P0, [R0+URZ+0x80], R2 ;  /* 0x00008002000085a7 */ /* 0x000f2400080010ff */
[----:B----4-:R-:W-:Y:S05]  /*8400*/  @!P0 BRA `(.L_x_86) ;  /* 0xfffffffc00f08947 */ /* 0x010fea000383ffff */
[----:B------:R-:W-:Y:S05]  /*8410*/  BRA `(.L_x_163) ;  /* 0xffffffbc00b47947 */ /* 0x000fea000383ffff */
.L_x_89:
[----:B------:R-:W-:Y:S07]  /*8420*/  MOV R0, UR6 ;  /* 0x0000000600007c02 */ /* 0x000fee0008000f00 */
.L_x_164:
[----:B--2---:R2:W4:Y:S02]  /*8430*/  SYNCS.PHASECHK.TRANS64.TRYWAIT P0, [R0+URZ+0x78], R2 ;  /* 0x00007802000075a7 */ /* 0x00452400080011ff */
[----:B----4-:R-:W-:Y:S05]  /*8440*/  @!P0 NANOSLEEP.SYNCS 0x989680 ;  /* 0x009896800000895d */ /* 0x010fea0003900000 */
[----:B------:R-:W4:Y:S02]  /*8450*/  @!P0 SYNCS.PHASECHK.TRANS64 P0, [R0+URZ+0x78], R2 ;  /* 0x00007802000085a7 */ /* 0x000f2400080010ff */
[----:B----4-:R-:W-:Y:S05]  /*8460*/  @!P0 BRA `(.L_x_164) ;  /* 0xfffffffc00f08947 */ /* 0x010fea000383ffff */
[----:B------:R-:W-:Y:S05]  /*8470*/  BRA `(.L_x_88) ;  /* 0xffffffc000947947 */ /* 0x000fea000383ffff */
.L_x_92:
[----:B------:R-:W-:Y:S07]  /*8480*/  MOV R0, UR15 ;  /* 0x0000000f00007c02 */ /* 0x000fee0008000f00 */
.L_x_165:
[----:B-1----:R1:W2:Y:S02]  /*8490*/  SYNCS.PHASECHK.TRANS64.TRYWAIT P0, [R0+URZ+0x58], R9 ;  /* 0x00005809000075a7 */ /* 0x0022a400080011ff */
[----:B--2---:R-:W-:Y:S05]  /*84a0*/  @!P0 NANOSLEEP.SYNCS 0x989680 ;  /* 0x009896800000895d */ /* 0x004fea0003900000 */
[----:B------:R-:W2:Y:S02]  /*84b0*/  @!P0 SYNCS.PHASECHK.TRANS64 P0, [R0+URZ+0x58], R9 ;  /* 0x00005809000085a7 */ /* 0x000ea400080010ff */
[----:B--2---:R-:W-:Y:S05]  /*84c0*/  @!P0 BRA `(.L_x_165) ;  /* 0xfffffffc00f08947 */ /* 0x004fea000383ffff */
[----:B------:R-:W-:Y:S05]  /*84d0*/  BRA `(.L_x_166) ;  /* 0xffffffc4000c7947 */ /* 0x000fea000383ffff */
.L_x_93:
[----:B------:R-:W-:Y:S07]  /*84e0*/  MOV R0, UR13 ;  /* 0x0000000d00007c02 */ /* 0x000fee0008000f00 */
.L_x_167:
[----:B-1----:R1:W2:Y:S02]  /*84f0*/  SYNCS.PHASECHK.TRANS64.TRYWAIT P0, [R0+URZ+0x58], R14 ;  /* 0x0000580e000075a7 */ /* 0x0022a400080011ff */
[----:B--2---:R-:W-:Y:S05]  /*8500*/  @!P0 NANOSLEEP.SYNCS 0x989680 ;  /* 0x009896800000895d */ /* 0x004fea0003900000 */
[----:B------:R-:W2:Y:S02]  /*8510*/  @!P0 SYNCS.PHASECHK.TRANS64 P0, [R0+URZ+0x58], R14 ;  /* 0x0000580e000085a7 */ /* 0x000ea400080010ff */
[----:B--2---:R-:W-:Y:S05]  /*8520*/  @!P0 BRA `(.L_x_167) ;  /* 0xfffffffc00f08947 */ /* 0x004fea000383ffff */
[----:B------:R-:W-:Y:S05]  /*8530*/  BRA `(.L_x_168) ;  /* 0xffffffc400ac7947 */ /* 0x000fea000383ffff */
.L_x_95:
[----:B------:R-:W-:-:S07]  /*8540*/  MOV R0, UR4 ;  /* 0x0000000400007c02 */ /* 0x000fce0008000f00 */
.L_x_169:
[----:B-1----:R1:W4:Y:S02]  /*8550*/  SYNCS.PHASECHK.TRANS64.TRYWAIT P0, [R0+URZ], R2 ;  /* 0x00000002000075a7 */ /* 0x00232400080011ff */
[----:B----4-:R-:W-:Y:S05]  /*8560*/  @!P0 NANOSLEEP.SYNCS 0x989680 ;  /* 0x009896800000895d */ /* 0x010fea0003900000 */
[----:B------:R-:W4:Y:S02]  /*8570*/  @!P0 SYNCS.PHASECHK.TRANS64 P0, [R0+URZ], R2 ;  /* 0x00000002000085a7 */ /* 0x000f2400080010ff */
[----:B----4-:R-:W-:Y:S05]  /*8580*/  @!P0 BRA `(.L_x_169) ;  /* 0xfffffffc00f08947 */ /* 0x010fea000383ffff */
[----:B------:R-:W-:Y:S05]  /*8590*/  BRA `(.L_x_170) ;  /* 0xffffffc800387947 */ /* 0x000fea000383ffff */
.L_x_96:
[----:B------:R-:W-:-:S07]  /*85a0*/  MOV R0, UR4 ;  /* 0x0000000400007c02 */ /* 0x000fce0008000f00 */
.L_x_171:
[----:B-1----:R1:W4:Y:S02]  /*85b0*/  SYNCS.PHASECHK.TRANS64.TRYWAIT P0, [R0+URZ], R2 ;  /* 0x00000002000075a7 */ /* 0x00232400080011ff */
[----:B----4-:R-:W-:Y:S05]  /*85c0*/  @!P0 NANOSLEEP.SYNCS 0x989680 ;  /* 0x009896800000895d */ /* 0x010fea0003900000 */
[----:B------:R-:W4:Y:S02]  /*85d0*/  @!P0 SYNCS.PHASECHK.TRANS64 P0, [R0+URZ], R2 ;  /* 0x00000002000085a7 */ /* 0x000f2400080010ff */
[----:B----4-:R-:W-:Y:S05]  /*85e0*/  @!P0 BRA `(.L_x_171) ;  /* 0xfffffffc00f08947 */ /* 0x010fea000383ffff */
[----:B------:R-:W-:Y:S05]  /*85f0*/  BRA `(.L_x_172) ;  /* 0xffffffc800447947 */ /* 0x000fea000383ffff */
.L_x_98:
[----:B--2---:R2:W4:Y:S02]  /*8600*/  SYNCS.PHASECHK.TRANS64.TRYWAIT P0, [R0+URZ+0x80], R2 ;  /* 0x00008002000075a7 */ /* 0x00452400080011ff */
[----:B----4-:R-:W-:Y:S05]  /*8610*/  @!P0 NANOSLEEP.SYNCS 0x989680 ;  /* 0x009896800000895d */ /* 0x010fea0003900000 */
[----:B------:R-:W4:Y:S02]  /*8620*/  @!P0 SYNCS.PHASECHK.TRANS64 P0, [R0+URZ+0x80], R2 ;  /* 0x00008002000085a7 */ /* 0x000f2400080010ff */
[----:B----4-:R-:W-:Y:S05]  /*8630*/  @!P0 BRA `(.L_x_98) ;  /* 0xfffffffc00f08947 */ /* 0x010fea000383ffff */
[----:B------:R-:W-:Y:S05]  /*8640*/  BRA `(.L_x_173) ;  /* 0xffffffcc00287947 */ /* 0x000fea000383ffff */
.L_x_108:
[----:B-1----:R1:W3:Y:S02]  /*8650*/  SYNCS.PHASECHK.TRANS64.TRYWAIT P1, [R0+URZ+0x40], R3 ;  /* 0x00004003000075a7 */ /* 0x0022e400080211ff */
[----:B---3--:R-:W-:Y:S05]  /*8660*/  @!P1 NANOSLEEP.SYNCS 0x989680 ;  /* 0x009896800000995d */ /* 0x008fea0003900000 */
[----:B------:R-:W3:Y:S02]  /*8670*/  @!P1 SYNCS.PHASECHK.TRANS64 P1, [R0+URZ+0x40], R3 ;  /* 0x00004003000095a7 */ /* 0x000ee400080210ff */
[----:B---3--:R-:W-:Y:S05]  /*8680*/  @!P1 BRA `(.L_x_108) ;  /* 0xfffffffc00f09947 */ /* 0x008fea000383ffff */
[----:B------:R-:W-:Y:S05]  /*8690*/  BRA `(.L_x_107) ;  /* 0xffffffd800587947 */ /* 0x000fea000383ffff */
.L_x_110:
[----:B-1----:R1:W4:Y:S02]  /*86a0*/  SYNCS.PHASECHK.TRANS64.TRYWAIT P0, [R106+URZ+0xa0], R2 ;  /* 0x0000a0026a0075a7 */ /* 0x00232400080011ff */
[----:B----4-:R-:W-:Y:S05]  /*86b0*/  @!P0 NANOSLEEP.SYNCS 0x989680 ;  /* 0x009896800000895d */ /* 0x010fea0003900000 */
[----:B------:R-:W4:Y:S02]  /*86c0*/  @!P0 SYNCS.PHASECHK.TRANS64 P0, [R106+URZ+0xa0], R2 ;  /* 0x0000a0026a0085a7 */ /* 0x000f2400080010ff */
[----:B----4-:R-:W-:Y:S05]  /*86d0*/  @!P0 BRA `(.L_x_110) ;  /* 0xfffffffc00f08947 */ /* 0x010fea000383ffff */
[----:B------:R-:W-:Y:S05]  /*86e0*/  BRA `(.L_x_109) ;  /* 0xffffffd800907947 */ /* 0x000fea000383ffff */
.L_x_121:
[----:B--2---:R2:W4:Y:S02]  /*86f0*/  SYNCS.PHASECHK.TRANS64.TRYWAIT P0, [R2+URZ+0x40], R71 ;  /* 0x00004047020075a7 */ /* 0x00452400080011ff */
[----:B----4-:R-:W-:Y:S05]  /*8700*/  @!P0 NANOSLEEP.SYNCS 0x989680 ;  /* 0x009896800000895d */ /* 0x010fea0003900000 */
[----:B------:R-:W4:Y:S02]  /*8710*/  @!P0 SYNCS.PHASECHK.TRANS64 P0, [R2+URZ+0x40], R71 ;  /* 0x00004047020085a7 */ /* 0x000f2400080010ff */
[----:B----4-:R-:W-:Y:S05]  /*8720*/  @!P0 BRA `(.L_x_121) ;  /* 0xfffffffc00f08947 */ /* 0x010fea000383ffff */
[----:B------:R-:W-:Y:S05]  /*8730*/  BRA `(.L_x_120) ;  /* 0xffffffe400787947 */ /* 0x000fea000383ffff */
        .weak           $__internal_0_$__cuda_sm10x_tcgen05_guardrail_trap_col_being_dealloced_not_returned_by_alloc
        .type           $__internal_0_$__cuda_sm10x_tcgen05_guardrail_trap_col_being_dealloced_not_returned_by_alloc,@function
        .size           $__internal_0_$__cuda_sm10x_tcgen05_guardrail_trap_col_being_dealloced_not_returned_by_alloc,($__internal_1_$__cuda_sm10x_tcgen05_guardrail_trap_phase_invalid_during_alloc - $__internal_0_$__cuda_sm10x_tcgen05_guardrail_trap_col_being_dealloced_not_returned_by_alloc)
$__internal_0_$__cuda_sm10x_tcgen05_guardrail_trap_col_being_dealloced_not_returned_by_alloc:
[----:B------:R-:W-:Y:S05]  /*8740*/  BPT.TRAP 0x1 ;  /* 0x000000040000795c */ /* 0x000fea0000300000 */
[----:B------:R-:W-:-:S04]  /*8750*/  HFMA2 R3, -RZ, RZ, 0, 0 ;  /* 0x00000000ff037431 */ /* 0x000fc800000001ff */
[----:B------:R-:W-:Y:S05]  /*8760*/  RET.REL.NODEC R2 `(_ZN7cutlass13device_kernelINS_4gemm6kernel13GemmUniversalIN4cute5tupleIJiiiiEEENS1_10collective13CollectiveMmaINS1_35MainloopSm100TmaUmmaWarpSpecializedILi4ELi2ELi4ENS5_IJNS4_1CILi2EEENSA_ILi1EEESC_EEEEENS5_IJNSA_ILi256EEENSA_ILi64EEESG_EEENS_6half_tENS5_IJlSC_lEEESI_SJ_NS4_8TiledMMAINS4_8MMA_AtomIJNS4_26SM100_MMA_F16BF16_2x1SM_SSISI_SI_fLi256ELi64ELNS4_4UMMA5MajorE0ELSO_0ELNSN_7ScaleInE0ELSP_0EEEEEENS4_6LayoutINS5_IJSC_SC_SC_EEENS5_IJNSA_ILi0EEESU_SU_EEEEENS5_IJNS4_10UnderscoreESX_SX_EEEEENS4_18SM100_TMA_2SM_LOADENS4_14ComposedLayoutINS4_7SwizzleILi3ELi4ELi3EEENS4_18smem_ptr_flag_bitsILi16EEENSS_INS5_IJNSA_ILi8EEESG_EEENS5_IJSG_SC_EEEEEEEvNS4_8identityES10_S1A_vS1B_EENS_8epilogue10collective18CollectiveEpilogueINS1D_23Sm100TmaWarpSpecializedILi3ELi2ELi32ELb1ELb0EEEJNS5_IJNSA_ILi128EEESG_SG_EEENS5_IJNSS_IS1I_SC_EENSS_INSA_ILi32EEESC_EEEEESI_SJ_SI_SJ_NS1D_6fusion15FusionCallbacksIS1H_NS1O_17LinearCombinationISI_fSI_fLNS_15FloatRoundStyleE2EEES1J_S1N_JEEENS4_5SM1004TMEM4LOAD26SM100_TMEM_LOAD_32dp32b32xENS4_13SM90_TMA_LOADENS11_INS12_ILi2ELi4ELi3EEES15_NSS_INS5_IJS16_S1L_EEENS5_IJS1L_SC_EEEEEEENS4_39AutoVectorizingCopyWithAssumedAlignmentILi128EEENS4_14SM90_TMA_STOREES23_S25_S25_EEEvvEEEEvNT_6ParamsE) ;  /* 0xffffff7802247950 */ /* 0x000fea0003c3ffff */
        .weak           $__internal_1_$__cuda_sm10x_tcgen05_guardrail_trap_phase_invalid_during_alloc
        .type           $__internal_1_$__cuda_sm10x_tcgen05_guardrail_trap_phase_invalid_during_alloc,@function
        .size           $__internal_1_$__cuda_sm10x_tcgen05_guardrail_trap_phase_invalid_during_alloc,($__internal_2_$__cuda_sm10x_tcgen05_guardrail_trap_unallocated_columns_being_dealloced - $__internal_1_$__cuda_sm10x_tcgen05_guardrail_trap_phase_invalid_during_alloc)
$__internal_1_$__cuda_sm10x_tcgen05_guardrail_trap_phase_invalid_during_alloc:
[----:B------:R-:W-:Y:S05]  /*8770*/  BPT.TRAP 0x1 ;  /* 0x000000040000795c */ /* 0x000fea0000300000 */
[----:B------:R-:W-:-:S04]  /*8780*/  MOV R3, 0x0 ;  /* 0x0000000000037802 */ /* 0x000fc80000000f00 */
[----:B------:R-:W-:Y:S05]  /*8790*/  RET.REL.NODEC R2 `(_ZN7cutlass13device_kernelINS_4gemm6kernel13GemmUniversalIN4cute5tupleIJiiiiEEENS1_10collective13CollectiveMmaINS1_35MainloopSm100TmaUmmaWarpSpecializedILi4ELi2ELi4ENS5_IJNS4_1CILi2EEENSA_ILi1EEESC_EEEEENS5_IJNSA_ILi256EEENSA_ILi64EEESG_EEENS_6half_tENS5_IJlSC_lEEESI_SJ_NS4_8TiledMMAINS4_8MMA_AtomIJNS4_26SM100_MMA_F16BF16_2x1SM_SSISI_SI_fLi256ELi64ELNS4_4UMMA5MajorE0ELSO_0ELNSN_7ScaleInE0ELSP_0EEEEEENS4_6LayoutINS5_IJSC_SC_SC_EEENS5_IJNSA_ILi0EEESU_SU_EEEEENS5_IJNS4_10UnderscoreESX_SX_EEEEENS4_18SM100_TMA_2SM_LOADENS4_14ComposedLayoutINS4_7SwizzleILi3ELi4ELi3EEENS4_18smem_ptr_flag_bitsILi16EEENSS_INS5_IJNSA_ILi8EEESG_EEENS5_IJSG_SC_EEEEEEEvNS4_8identityES10_S1A_vS1B_EENS_8epilogue10collective18CollectiveEpilogueINS1D_23Sm100TmaWarpSpecializedILi3ELi2ELi32ELb1ELb0EEEJNS5_IJNSA_ILi128EEESG_SG_EEENS5_IJNSS_IS1I_SC_EENSS_INSA_ILi32EEESC_EEEEESI_SJ_SI_SJ_NS1D_6fusion15FusionCallbacksIS1H_NS1O_17LinearCombinationISI_fSI_fLNS_15FloatRoundStyleE2EEES1J_S1N_JEEENS4_5SM1004TMEM4LOAD26SM100_TMEM_LOAD_32dp32b32xENS4_13SM90_TMA_LOADENS11_INS12_ILi2ELi4ELi3EEES15_NSS_INS5_IJS16_S1L_EEENS5_IJS1L_SC_EEEEEEENS4_39AutoVectorizingCopyWithAssumedAlignmentILi128EEENS4_14SM90_TMA_STOREES23_S25_S25_EEEvvEEEEvNT_6ParamsE) ;  /* 0xffffff7802187950 */ /* 0x000fea0003c3ffff */
        .weak           $__internal_2_$__cuda_sm10x_tcgen05_guardrail_trap_unallocated_columns_being_dealloced
        .type           $__internal_2_$__cuda_sm10x_tcgen05_guardrail_trap_unallocated_columns_being_dealloced,@function
        .size           $__internal_2_$__cuda_sm10x_tcgen05_guardrail_trap_unallocated_columns_being_dealloced,(.L_x_175 - $__internal_2_$__cuda_sm10x_tcgen05_guardrail_trap_unallocated_columns_being_dealloced)
$__internal_2_$__cuda_sm10x_tcgen05_guardrail_trap_unallocated_columns_being_dealloced:
[----:B------:R-:W-:Y:S05]  /*87a0*/  BPT.TRAP 0x1 ;  /* 0x000000040000795c */ /* 0x000fea0000300000 */
[----:B------:R-:W-:-:S04]  /*87b0*/  HFMA2 R3, -RZ, RZ, 0, 0 ;  /* 0x00000000ff037431 */ /* 0x000fc800000001ff */
[----:B------:R-:W-:Y:S05]  /*87c0*/  RET.REL.NODEC R2 `(_ZN7cutlass13device_kernelINS_4gemm6kernel13GemmUniversalIN4cute5tupleIJiiiiEEENS1_10collective13CollectiveMmaINS1_35MainloopSm100TmaUmmaWarpSpecializedILi4ELi2ELi4ENS5_IJNS4_1CILi2EEENSA_ILi1EEESC_EEEEENS5_IJNSA_ILi256EEENSA_ILi64EEESG_EEENS_6half_tENS5_IJlSC_lEEESI_SJ_NS4_8TiledMMAINS4_8MMA_AtomIJNS4_26SM100_MMA_F16BF16_2x1SM_SSISI_SI_fLi256ELi64ELNS4_4UMMA5MajorE0ELSO_0ELNSN_7ScaleInE0ELSP_0EEEEEENS4_6LayoutINS5_IJSC_SC_SC_EEENS5_IJNSA_ILi0EEESU_SU_EEEEENS5_IJNS4_10UnderscoreESX_SX_EEEEENS4_18SM100_TMA_2SM_LOADENS4_14ComposedLayoutINS4_7SwizzleILi3ELi4ELi3EEENS4_18smem_ptr_flag_bitsILi16EEENSS_INS5_IJNSA_ILi8EEESG_EEENS5_IJSG_SC_EEEEEEEvNS4_8identityES10_S1A_vS1B_EENS_8epilogue10collective18CollectiveEpilogueINS1D_23Sm100TmaWarpSpecializedILi3ELi2ELi32ELb1ELb0EEEJNS5_IJNSA_ILi128EEESG_SG_EEENS5_IJNSS_IS1I_SC_EENSS_INSA_ILi32EEESC_EEEEESI_SJ_SI_SJ_NS1D_6fusion15FusionCallbacksIS1H_NS1O_17LinearCombinationISI_fSI_fLNS_15FloatRoundStyleE2EEES1J_S1N_JEEENS4_5SM1004TMEM4LOAD26SM100_TMEM_LOAD_32dp32b32xENS4_13SM90_TMA_LOADENS11_INS12_ILi2ELi4ELi3EEES15_NSS_INS5_IJS16_S1L_EEENS5_IJS1L_SC_EEEEEEENS4_39AutoVectorizingCopyWithAssumedAlignmentILi128EEENS4_14SM90_TMA_STOREES23_S25_S25_EEEvvEEEEvNT_6ParamsE) ;  /* 0xffffff78020c7950 */ /* 0x000fea0003c3ffff */
.L_x_174:
[----:B------:R-:W-:-:S00]  /*87d0*/  BRA `(.L_x_174) ;  /* 0xfffffffc00fc7947 */ /* 0x000fc0000383ffff */
[----:B------:R-:W-:-:S00]  /*87e0*/  NOP ;  /* 0x0000000000007918 */ /* 0x000fc00000000000 */
        /* <DEDUP_REMOVED lines=9> */
.L_x_175:


//--------------------- .nv.global.init           --------------------------
	.section	.nv.global.init,"aw",@progbits
.nv.global.init:
	.type		$str$27,@object
	.size		$str$27,($str$28 - $str$27)
$str$27:
        /*0000*/ 	.byte	0x28, 0x61, 0x64, 0x64, 0x72, 0x65, 0x73, 0x73, 0x20, 0x26, 0x20, 0x6d, 0x61, 0x73, 0x6b, 0x29
        /*0010*/ 	.byte	0x20, 0x3d, 0x3d, 0x20, 0x30, 0x00
	.type		$str$28,@object
	.size		$str$28,($str$26 - $str$28)
$str$28:
        /*0016*/ 	.byte	0x2f, 0x74, 0x6d, 0x70, 0x2f, 0x63, 0x75, 0x74, 0x6c, 0x61, 0x73, 0x73, 0x5f, 0x73, 0x77, 0x65
        /*0026*/ 	.byte	0x65, 0x70, 0x5f, 0x73, 0x72, 0x63, 0x2f, 0x69, 0x6e, 0x63, 0x6c, 0x75, 0x64, 0x65, 0x2f, 0x63
        /*0036*/ 	.byte	0x75, 0x74, 0x65, 0x2f, 0x70, 0x6f, 0x69, 0x6e, 0x74, 0x65, 0x72, 0x5f, 0x66, 0x6c, 0x61, 0x67
        /*0046*/ 	.byte	0x67, 0x65, 0x64, 0x2e, 0x68, 0x70, 0x70, 0x00
	.type		$str$26,@object
	.size		$str$26,($str$25 - $str$26)
$str$26:
        /*004e*/ 	.byte	0x2f, 0x74, 0x6d, 0x70, 0x2f, 0x63, 0x75, 0x74, 0x6c, 0x61, 0x73, 0x73, 0x5f, 0x73, 0x77, 0x65
        /*005e*/ 	.byte	0x65, 0x70, 0x5f, 0x73, 0x72, 0x63, 0x2f, 0x69, 0x6e, 0x63, 0x6c, 0x75, 0x64, 0x65, 0x2f, 0x63
        /*006e*/ 	.byte	0x75, 0x74, 0x65, 0x2f, 0x61, 0x74, 0x6f, 0x6d, 0x2f, 0x63, 0x6f, 0x70, 0x79, 0x5f, 0x74, 0x72
        /*007e*/ 	.byte	0x61, 0x69, 0x74, 0x73, 0x5f, 0x73, 0x6d, 0x31, 0x30, 0x30, 0x2e, 0x68, 0x70, 0x70, 0x00
	.type		$str$25,@object
	.size		$str$25,(__unnamed_1 - $str$25)
$str$25:
        /*008d*/ 	.byte	0x28, 0x28, 0x75, 0x69, 0x6e, 0x74, 0x33, 0x32, 0x5f, 0x74, 0x28, 0x74, 0x68, 0x72, 0x65, 0x61
        /*009d*/ 	.byte	0x64, 0x49, 0x64, 0x78, 0x2e, 0x78, 0x29, 0x20, 0x2f, 0x20, 0x33, 0x32, 0x29, 0x20, 0x25, 0x20
        /*00ad*/ 	.byte	0x34, 0x29, 0x20, 0x3d, 0x3d, 0x20, 0x28, 0x28, 0x28, 0x74, 0x6d, 0x65, 0x6d, 0x5f, 0x61, 0x64
        /*00bd*/ 	.byte	0x64, 0x72, 0x20, 0x3e, 0x3e, 0x20, 0x31, 0x36, 0x29, 0x20, 0x2f, 0x20, 0x33, 0x32, 0x29, 0x20
        /*00cd*/ 	.byte	0x25, 0x20, 0x34, 0x29, 0x00
	.type		__unnamed_1,@object
	.size		__unnamed_1,(__unnamed_2 - __unnamed_1)
__unnamed_1:
        /*00d2*/ 	.byte	0x61, 0x75, 0x74, 0x6f, 0x20, 0x63, 0x75, 0x74, 0x65, 0x3a, 0x3a, 0x61, 0x73, 0x5f, 0x70, 0x6f
        /* <DEDUP_REMOVED lines=24> */
        /*0262*/ 	.byte	0x3e, 0x3e, 0x3e, 0x3e, 0x5d, 0x00
	.type		__unnamed_2,@object
	.size		__unnamed_2,(.L_2 - __unnamed_2)
__unnamed_2:
        /* <DEDUP_REMOVED lines=42> */
        /*0508*/ 	.byte	0x3e, 0x3e, 0x5d, 0x00
.L_2:


//--------------------- .nv.shared._ZN7cutlass13device_kernelINS_4gemm6kernel13GemmUniversalIN4cute5tupleIJiiiiEEENS1_10collective13CollectiveMmaINS1_35MainloopSm100TmaUmmaWarpSpecializedILi4ELi2ELi4ENS5_IJNS4_1CILi2EEENSA_ILi1EEESC_EEEEENS5_IJNSA_ILi256EEENSA_ILi64EEESG_EEENS_6half_tENS5_IJlSC_lEEESI_SJ_NS4_8TiledMMAINS4_8MMA_AtomIJNS4_26SM100_MMA_F16BF16_2x1SM_SSISI_SI_fLi256ELi64ELNS4_4UMMA5MajorE0ELSO_0ELNSN_7ScaleInE0ELSP_0EEEEEENS4_6LayoutINS5_IJSC_SC_SC_EEENS5_IJNSA_ILi0EEESU_SU_EEEEENS5_IJNS4_10UnderscoreESX_SX_EEEEENS4_18SM100_TMA_2SM_LOADENS4_14ComposedLayoutINS4_7SwizzleILi3ELi4ELi3EEENS4_18smem_ptr_flag_bitsILi16EEENSS_INS5_IJNSA_ILi8EEESG_EEENS5_IJSG_SC_EEEEEEEvNS4_8identityES10_S1A_vS1B_EENS_8epilogue10collective18CollectiveEpilogueINS1D_23Sm100TmaWarpSpecializedILi3ELi2ELi32ELb1ELb0EEEJNS5_IJNSA_ILi128EEESG_SG_EEENS5_IJNSS_IS1I_SC_EENSS_INSA_ILi32EEESC_EEEEESI_SJ_SI_SJ_NS1D_6fusion15FusionCallbacksIS1H_NS1O_17LinearCombinationISI_fSI_fLNS_15FloatRoundStyleE2EEES1J_S1N_JEEENS4_5SM1004TMEM4LOAD26SM100_TMEM_LOAD_32dp32b32xENS4_13SM90_TMA_LOADENS11_INS12_ILi2ELi4ELi3EEES15_NSS_INS5_IJS16_S1L_EEENS5_IJS1L_SC_EEEEEEENS4_39AutoVectorizingCopyWithAssumedAlignmentILi128EEENS4_14SM90_TMA_STOREES23_S25_S25_EEEvvEEEEvNT_6ParamsE --------------------------
	.section	.nv.shared._ZN7cutlass13device_kernelINS_4gemm6kernel13GemmUniversalIN4cute5tupleIJiiiiEEENS1_10collective13CollectiveMmaINS1_35MainloopSm100TmaUmmaWarpSpecializedILi4ELi2ELi4ENS5_IJNS4_1CILi2EEENSA_ILi1EEESC_EEEEENS5_IJNSA_ILi256EEENSA_ILi64EEESG_EEENS_6half_tENS5_IJlSC_lEEESI_SJ_NS4_8TiledMMAINS4_8MMA_AtomIJNS4_26SM100_MMA_F16BF16_2x1SM_SSISI_SI_fLi256ELi64ELNS4_4UMMA5MajorE0ELSO_0ELNSN_7ScaleInE0ELSP_0EEEEEENS4_6LayoutINS5_IJSC_SC_SC_EEENS5_IJNSA_ILi0EEESU_SU_EEEEENS5_IJNS4_10UnderscoreESX_SX_EEEEENS4_18SM100_TMA_2SM_LOADENS4_14ComposedLayoutINS4_7SwizzleILi3ELi4ELi3EEENS4_18smem_ptr_flag_bitsILi16EEENSS_INS5_IJNSA_ILi8EEESG_EEENS5_IJSG_SC_EEEEEEEvNS4_8identityES10_S1A_vS1B_EENS_8epilogue10collective18CollectiveEpilogueINS1D_23Sm100TmaWarpSpecializedILi3ELi2ELi32ELb1ELb0EEEJNS5_IJNSA_ILi128EEESG_SG_EEENS5_IJNSS_IS1I_SC_EENSS_INSA_ILi32EEESC_EEEEESI_SJ_SI_SJ_NS1D_6fusion15FusionCallbacksIS1H_NS1O_17LinearCombinationISI_fSI_fLNS_15FloatRoundStyleE2EEES1J_S1N_JEEENS4_5SM1004TMEM4LOAD26SM100_TMEM_LOAD_32dp32b32xENS4_13SM90_TMA_LOADENS11_INS12_ILi2ELi4ELi3EEES15_NSS_INS5_IJS16_S1L_EEENS5_IJS1L_SC_EEEEEEENS4_39AutoVectorizingCopyWithAssumedAlignmentILi128EEENS4_14SM90_TMA_STOREES23_S25_S25_EEEvvEEEEvNT_6ParamsE,"aw",@nobits
	.sectionflags	@""
	.align	16
	.zero		1024


//--------------------- .nv.shared.reserved.0     --------------------------
	.section	.nv.shared.reserved.0,"aw",@nobits
	.weak		__nv_reservedSMEM_offset_0_alias
	.size		__nv_reservedSMEM_offset_0_alias, 0, 64
	.other		__nv_reservedSMEM_offset_0_alias,@"STO_CUDA_RESERVED_SHARED STV_DEFAULT"
__nv_reservedSMEM_offset_0_alias:
	.zero		0
.nv.shared.reserved.0:
	.zero		64
	.weak		__nv_reservedSMEM_tcgen05_partition
	.type		__nv_reservedSMEM_tcgen05_partition,@object
	.size		__nv_reservedSMEM_tcgen05_partition,(.L_0 - __nv_reservedSMEM_tcgen05_partition)
__nv_reservedSMEM_tcgen05_partition:
	.zero		32
.L_0:


//--------------------- .nv.global                --------------------------
	.section	.nv.global,"aw",@nobits
.nv.global:
	.type		_ZN39_INTERNAL_2e430b59_4_k_cu_02094173_68944cute1_E,@object
	.size		_ZN39_INTERNAL_2e430b59_4_k_cu_02094173_68944cute1_E,(_ZN39_INTERNAL_2e430b59_4_k_cu_02094173_68944cuda3std3__45__cpo6cbeginE - _ZN39_INTERNAL_2e430b59_4_k_cu_02094173_68944cute1_E)
_ZN39_INTERNAL_2e430b59_4_k_cu_02094173_68944cute1_E:
	.zero		1
	.type		_ZN39_INTERNAL_2e430b59_4_k_cu_02094173_68944cuda3std3__45__cpo6cbeginE,@object
	.size		_ZN39_INTERNAL_2e430b59_4_k_cu_02094173_68944cuda3std3__45__cpo6cbeginE,(_ZN39_INTERNAL_2e430b59_4_k_cu_02094173_68944cuda3std3__48in_placeE - _ZN39_INTERNAL_2e430b59_4_k_cu_02094173_68944cuda3std3__45__cpo6cbeginE)
_ZN39_INTERNAL_2e430b59_4_k_cu_02094173_68944cuda3std3__45__cpo6cbeginE:
	.zero		1
	.type		_ZN39_INTERNAL_2e430b59_4_k_cu_02094173_68944cuda3std3__48in_placeE,@object
	.size		_ZN39_INTERNAL_2e430b59_4_k_cu_02094173_68944cuda3std3__48in_placeE,(_ZN39_INTERNAL_2e430b59_4_k_cu_02094173_68944cuda3std6ranges3__45__cpo9iter_moveE - _ZN39_INTERNAL_2e430b59_4_k_cu_02094173_68944cuda3std3__48in_placeE)
_ZN39_INTERNAL_2e430b59_4_k_cu_02094173_68944cuda3std3__48in_placeE:
	.zero		1
	.type		_ZN39_INTERNAL_2e430b59_4_k_cu_02094173_68944cuda3std6ranges3__45__cpo9iter_moveE,@object
	.size		_ZN39_INTERNAL_2e430b59_4_k_cu_02094173_68944cuda3std6ranges3__45__cpo9iter_moveE,(_ZN39_INTERNAL_2e430b59_4_k_cu_02094173_68944cuda3std3__45__cpo5beginE - _ZN39_INTERNAL_2e430b59_4_k_cu_02094173_68944cuda3std6ranges3__45__cpo9iter_moveE)
_ZN39_INTERNAL_2e430b59_4_k_cu_02094173_68944cuda3std6ranges3__45__cpo9iter_moveE:
	.zero		1
	.type		_ZN39_INTERNAL_2e430b59_4_k_cu_02094173_68944cuda3std3__45__cpo5beginE,@object
	.size		_ZN39_INTERNAL_2e430b59_4_k_cu_02094173_68944cuda3std3__45__cpo5beginE,(_ZN39_INTERNAL_2e430b59_4_k_cu_02094173_68944cuda3std3__441_GLOBAL__N__2e430b59_4_k_cu_02094173_68946ignoreE - _ZN39_INTERNAL_2e430b59_4_k_cu_02094173_68944cuda3std3__45__cpo5beginE)
_ZN39_INTERNAL_2e430b59_4_k_cu_02094173_68944cuda3std3__45__cpo5beginE:
	.zero		1
	.type		_ZN39_INTERNAL_2e430b59_4_k_cu_02094173_68944cuda3std3__441_GLOBAL__N__2e430b59_4_k_cu_02094173_68946ignoreE,@object
	.size		_ZN39_INTERNAL_2e430b59_4_k_cu_02094173_68944cuda3std3__441_GLOBAL__N__2e430b59_4_k_cu_02094173_68946ignoreE,(_ZN39_INTERNAL_2e430b59_4_k_cu_02094173_68944cute7productE - _ZN39_INTERNAL_2e430b59_4_k_cu_02094173_68944cuda3std3__441_GLOBAL__N__2e430b59_4_k_cu_02094173_68946ignoreE)
_ZN39_INTERNAL_2e430b59_4_k_cu_02094173_68944cuda3std3__441_GLOBAL__N__2e430b59_4_k_cu_02094173_68946ignoreE:
	.zero		1
	.type		_ZN39_INTERNAL_2e430b59_4_k_cu_02094173_68944cute7productE,@object
	.size		_ZN39_INTERNAL_2e430b59_4_k_cu_02094173_68944cute7productE,(_ZN39_INTERNAL_2e430b59_4_k_cu_02094173_68944cuda3std3__45__cpo3endE - _ZN39_INTERNAL_2e430b59_4_k_cu_02094173_68944cute7productE)
_ZN39_INTERNAL_2e430b59_4_k_cu_02094173_68944cute7productE:
	.zero		1
	.type		_ZN39_INTERNAL_2e430b59_4_k_cu_02094173_68944cuda3std3__45__cpo3endE,@object
	.size		_ZN39_INTERNAL_2e430b59_4_k_cu_02094173_68944cuda3std3__45__cpo3endE,(_ZN39_INTERNAL_2e430b59_4_k_cu_02094173_68944cuda3std3__419piecewise_constructE - _ZN39_INTERNAL_2e430b59_4_k_cu_02094173_68944cuda3std3__45__cpo3endE)
_ZN39_INTERNAL_2e430b59_4_k_cu_02094173_68944cuda3std3__45__cpo3endE:
	.zero		1
	.type		_ZN39_INTERNAL_2e430b59_4_k_cu_02094173_68944cuda3std3__419piecewise_constructE,@object
	.size		_ZN39_INTERNAL_2e430b59_4_k_cu_02094173_68944cuda3std3__419piecewise_constructE,(_ZN39_INTERNAL_2e430b59_4_k_cu_02094173_68944cuda3std3__45__cpo4cendE - _ZN39_INTERNAL_2e430b59_4_k_cu_02094173_68944cuda3std3__419piecewise_constructE)
_ZN39_INTERNAL_2e430b59_4_k_cu_02094173_68944cuda3std3__419piecewise_constructE:
	.zero		1
	.type		_ZN39_INTERNAL_2e430b59_4_k_cu_02094173_68944cuda3std3__45__cpo4cendE,@object
	.size		_ZN39_INTERNAL_2e430b59_4_k_cu_02094173_68944cuda3std3__45__cpo4cendE,(_ZN39_INTERNAL_2e430b59_4_k_cu_02094173_68944cuda3std6ranges3__45__cpo4swapE - _ZN39_INTERNAL_2e430b59_4_k_cu_02094173_68944cuda3std3__45__cpo4cendE)
_ZN39_INTERNAL_2e430b59_4_k_cu_02094173_68944cuda3std3__45__cpo4cendE:
	.zero		1
	.type		_ZN39_INTERNAL_2e430b59_4_k_cu_02094173_68944cuda3std6ranges3__45__cpo4swapE,@object
	.size		_ZN39_INTERNAL_2e430b59_4_k_cu_02094173_68944cuda3std6ranges3__45__cpo4swapE,(.L_10 - _ZN39_INTERNAL_2e430b59_4_k_cu_02094173_68944cuda3std6ranges3__45__cpo4swapE)
_ZN39_INTERNAL_2e430b59_4_k_cu_02094173_68944cuda3std6ranges3__45__cpo4swapE:
	.zero		1
.L_10:


//--------------------- .nv.constant0._ZN7cutlass13device_kernelINS_4gemm6kernel13GemmUniversalIN4cute5tupleIJiiiiEEENS1_10collective13CollectiveMmaINS1_35MainloopSm100TmaUmmaWarpSpecializedILi4ELi2ELi4ENS5_IJNS4_1CILi2EEENSA_ILi1EEESC_EEEEENS5_IJNSA_ILi256EEENSA_ILi64EEESG_EEENS_6half_tENS5_IJlSC_lEEESI_SJ_NS4_8TiledMMAINS4_8MMA_AtomIJNS4_26SM100_MMA_F16BF16_2x1SM_SSISI_SI_fLi256ELi64ELNS4_4UMMA5MajorE0ELSO_0ELNSN_7ScaleInE0ELSP_0EEEEEENS4_6LayoutINS5_IJSC_SC_SC_EEENS5_IJNSA_ILi0EEESU_SU_EEEEENS5_IJNS4_10UnderscoreESX_SX_EEEEENS4_18SM100_TMA_2SM_LOADENS4_14ComposedLayoutINS4_7SwizzleILi3ELi4ELi3EEENS4_18smem_ptr_flag_bitsILi16EEENSS_INS5_IJNSA_ILi8EEESG_EEENS5_IJSG_SC_EEEEEEEvNS4_8identityES10_S1A_vS1B_EENS_8epilogue10collective18CollectiveEpilogueINS1D_23Sm100TmaWarpSpecializedILi3ELi2ELi32ELb1ELb0EEEJNS5_IJNSA_ILi128EEESG_SG_EEENS5_IJNSS_IS1I_SC_EENSS_INSA_ILi32EEESC_EEEEESI_SJ_SI_SJ_NS1D_6fusion15FusionCallbacksIS1H_NS1O_17LinearCombinationISI_fSI_fLNS_15FloatRoundStyleE2EEES1J_S1N_JEEENS4_5SM1004TMEM4LOAD26SM100_TMEM_LOAD_32dp32b32xENS4_13SM90_TMA_LOADENS11_INS12_ILi2ELi4ELi3EEES15_NSS_INS5_IJS16_S1L_EEENS5_IJS1L_SC_EEEEEEENS4_39AutoVectorizingCopyWithAssumedAlignmentILi128EEENS4_14SM90_TMA_STOREES23_S25_S25_EEEvvEEEEvNT_6ParamsE --------------------------
	.section	.nv.constant0._ZN7cutlass13device_kernelINS_4gemm6kernel13GemmUniversalIN4cute5tupleIJiiiiEEENS1_10collective13CollectiveMmaINS1_35MainloopSm100TmaUmmaWarpSpecializedILi4ELi2ELi4ENS5_IJNS4_1CILi2EEENSA_ILi1EEESC_EEEEENS5_IJNSA_ILi256EEENSA_ILi64EEESG_EEENS_6half_tENS5_IJlSC_lEEESI_SJ_NS4_8TiledMMAINS4_8MMA_AtomIJNS4_26SM100_MMA_F16BF16_2x1SM_SSISI_SI_fLi256ELi64ELNS4_4UMMA5MajorE0ELSO_0ELNSN_7ScaleInE0ELSP_0EEEEEENS4_6LayoutINS5_IJSC_SC_SC_EEENS5_IJNSA_ILi0EEESU_SU_EEEEENS5_IJNS4_10UnderscoreESX_SX_EEEEENS4_18SM100_TMA_2SM_LOADENS4_14ComposedLayoutINS4_7SwizzleILi3ELi4ELi3EEENS4_18smem_ptr_flag_bitsILi16EEENSS_INS5_IJNSA_ILi8EEESG_EEENS5_IJSG_SC_EEEEEEEvNS4_8identityES10_S1A_vS1B_EENS_8epilogue10collective18CollectiveEpilogueINS1D_23Sm100TmaWarpSpecializedILi3ELi2ELi32ELb1ELb0EEEJNS5_IJNSA_ILi128EEESG_SG_EEENS5_IJNSS_IS1I_SC_EENSS_INSA_ILi32EEESC_EEEEESI_SJ_SI_SJ_NS1D_6fusion15FusionCallbacksIS1H_NS1O_17LinearCombinationISI_fSI_fLNS_15FloatRoundStyleE2EEES1J_S1N_JEEENS4_5SM1004TMEM4LOAD26SM100_TMEM_LOAD_32dp32b32xENS4_13SM90_TMA_LOADENS11_INS12_ILi2ELi4ELi3EEES15_NSS_INS5_IJS16_S1L_EEENS5_IJS1L_SC_EEEEEEENS4_39AutoVectorizingCopyWithAssumedAlignmentILi128EEENS4_14SM90_TMA_STOREES23_S25_S25_EEEvvEEEEvNT_6ParamsE,"a",@progbits
	.sectionflags	@""
	.align	4
.nv.constant0._ZN7cutlass13device_kernelINS_4gemm6kernel13GemmUniversalIN4cute5tupleIJiiiiEEENS1_10collective13CollectiveMmaINS1_35MainloopSm100TmaUmmaWarpSpecializedILi4ELi2ELi4ENS5_IJNS4_1CILi2EEENSA_ILi1EEESC_EEEEENS5_IJNSA_ILi256EEENSA_ILi64EEESG_EEENS_6half_tENS5_IJlSC_lEEESI_SJ_NS4_8TiledMMAINS4_8MMA_AtomIJNS4_26SM100_MMA_F16BF16_2x1SM_SSISI_SI_fLi256ELi64ELNS4_4UMMA5MajorE0ELSO_0ELNSN_7ScaleInE0ELSP_0EEEEEENS4_6LayoutINS5_IJSC_SC_SC_EEENS5_IJNSA_ILi0EEESU_SU_EEEEENS5_IJNS4_10UnderscoreESX_SX_EEEEENS4_18SM100_TMA_2SM_LOADENS4_14ComposedLayoutINS4_7SwizzleILi3ELi4ELi3EEENS4_18smem_ptr_flag_bitsILi16EEENSS_INS5_IJNSA_ILi8EEESG_EEENS5_IJSG_SC_EEEEEEEvNS4_8identityES10_S1A_vS1B_EENS_8epilogue10collective18CollectiveEpilogueINS1D_23Sm100TmaWarpSpecializedILi3ELi2ELi32ELb1ELb0EEEJNS5_IJNSA_ILi128EEESG_SG_EEENS5_IJNSS_IS1I_SC_EENSS_INSA_ILi32EEESC_EEEEESI_SJ_SI_SJ_NS1D_6fusion15FusionCallbacksIS1H_NS1O_17LinearCombinationISI_fSI_fLNS_15FloatRoundStyleE2EEES1J_S1N_JEEENS4_5SM1004TMEM4LOAD26SM100_TMEM_LOAD_32dp32b32xENS4_13SM90_TMA_LOADENS11_INS12_ILi2ELi4ELi3EEES15_NSS_INS5_IJS16_S1L_EEENS5_IJS1L_SC_EEEEEEENS4_39AutoVectorizingCopyWithAssumedAlignmentILi128EEENS4_14SM90_TMA_STOREES23_S25_S25_EEEvvEEEEvNT_6ParamsE:
	.zero		2944


//--------------------- SYMBOLS --------------------------

	.type		.nv.reservedSmem.offset0,@object
	.size		.nv.reservedSmem.offset0,0x4
	.type		.nv.reservedSmem.cap,@object
	.size		.nv.reservedSmem.cap,0x4
	.type		__assertfail,@function
